def gluon_tcgen05(
    a_ptr,
    b_ptr,
    c_ptr,
    M,
    N,
    K,
    stride_am,
    stride_bk,
    stride_cm,
    BLOCK_M: gl.constexpr,
    BLOCK_N: gl.constexpr,
    BLOCK_K: gl.constexpr,
    DTYPE: gl.constexpr,
    A_LAYOUT: gl.constexpr,
    B_LAYOUT: gl.constexpr,
    C_LAYOUT: gl.constexpr,
    B_SHAPE: gl.constexpr,
    TMEM_LAYOUT: gl.constexpr,
    TMEM_REG: gl.constexpr,
    TRANS_B: gl.constexpr,
    NUM_BUFFERS: gl.constexpr,
):
    a_desc = tma.make_tensor_descriptor(
        a_ptr, [M, K], [stride_am, 1], [BLOCK_M, BLOCK_K], A_LAYOUT
    )
    b_desc = tma.make_tensor_descriptor(
        b_ptr,
        [N, K] if TRANS_B else [K, N],
        [stride_bk, 1],
        B_SHAPE,
        B_LAYOUT,
    )
    c_desc = tma.make_tensor_descriptor(
        c_ptr, [M, N], [stride_cm, 1], [BLOCK_M, BLOCK_N], C_LAYOUT
    )

    a_bufs = gl.allocate_shared_memory(
        DTYPE, [NUM_BUFFERS, BLOCK_M, BLOCK_K], A_LAYOUT
    )
    b_bufs = gl.allocate_shared_memory(DTYPE, [NUM_BUFFERS] + B_SHAPE, B_LAYOUT)

    pid_m = gl.program_id(0)
    pid_n = gl.program_id(1)
    off_m = pid_m * BLOCK_M
    off_n = pid_n * BLOCK_N

    tma_bars = gl.allocate_shared_memory(
        gl.int64, [NUM_BUFFERS, 1], mbarrier.MBarrierLayout()
    )
    mma_bars = gl.allocate_shared_memory(
        gl.int64, [NUM_BUFFERS, 1], mbarrier.MBarrierLayout()
    )
    for i in gl.static_range(NUM_BUFFERS):
        mbarrier.init(tma_bars.index(i), count=1)
        mbarrier.init(mma_bars.index(i), count=1)

    acc_tmem = allocate_tensor_memory(gl.float32, [BLOCK_M, BLOCK_N], TMEM_LAYOUT)
    idx = 0
    phase = 0
    use_acc = False
    for k in range(0, K, BLOCK_K):
        a = a_bufs.index(idx)
        b = b_bufs.index(idx)
        tma_bar = tma_bars.index(idx)
        mma_bar = mma_bars.index(idx)
        mbarrier.expect(
            tma_bar, a_desc.block_type.nbytes + b_desc.block_type.nbytes
        )
        tma.async_copy_global_to_shared(a_desc, [off_m, k], tma_bar, a)
        tma.async_copy_global_to_shared(
            b_desc, [off_n, k] if TRANS_B else [k, off_n], tma_bar, b
        )
        mbarrier.wait(tma_bar, phase=phase)

        if TRANS_B:
            b = b.permute((1, 0))
        tcgen05_mma(a, b, acc_tmem, use_acc=use_acc)
        tcgen05_commit(mma_bar)
        mbarrier.wait(mma_bar, phase=phase)
        use_acc = True

        idx += 1
        if idx == NUM_BUFFERS:
            idx = 0
            phase ^= 1

    for i in gl.static_range(NUM_BUFFERS):
        mbarrier.invalidate(tma_bars.index(i))
        mbarrier.invalidate(mma_bars.index(i))

    acc = acc_tmem.load(TMEM_REG)
    c_smem = gl.allocate_shared_memory(DTYPE, [BLOCK_M, BLOCK_N], C_LAYOUT)
    c_smem.store(acc.to(DTYPE))
    fence_async_shared()
    tma.async_copy_shared_to_global(c_desc, [off_m, off_n], c_smem)
    tma.store_wait(pendings=0)

# config = {"BLOCK_K": 64, "BLOCK_M": 64, "BLOCK_N": 256, "arch": "sm_100", "dtype": "bf16", "num_buffers": 2, "num_warps": 8, "trans_b": 1}
# arch = sm_100


// ===== COMPILED SASS (sm_100a) =====

	.target	sm_100a

	.elftype	@"ET_EXEC"


//--------------------- .note.nv.tkinfo           --------------------------
	.section	.note.nv.tkinfo,"",@"SHT_NOTE"
	.sectionflags	@"SHF_NOTE_NV_TKINFO"
	.tkinfo
        /*0018*/ 	.word	0x00000081
        /*0030*/ 	.string	""
        /*0030*/ 	.string	"ptxas-blackwell"
        /*0030*/ 	.string	"Cuda compilation tools, release 12.9, V12.9.86"
        /*0030*/ 	.string	"Build cuda_12.9.r12.9/compiler.36037853_0"
        /*0030*/ 	.string	"-v  -suppress-debug-info  -lineinfo  -arch sm_100a "



//--------------------- .note.nv.cuver            --------------------------
	.section	.note.nv.cuver,"",@"SHT_NOTE"
	.sectionflags	@"SHF_NOTE_NV_CUVER"
        /*0018*/ 	.short	0x0001
        /*001a*/ 	.short	0x0064
        /*001c*/ 	.short	0x0001
        /*001e*/ 	.short	0x0000
        /*0020*/ 	.short	0x0001
        /*0022*/ 	.short	0x0000


//--------------------- .nv.info                  --------------------------
	.section	.nv.info,"",@"SHT_CUDA_INFO"
	.align	4


	//----- nvinfo : EIATTR_REGCOUNT
	.align		4
        /*0000*/ 	.byte	0x04, 0x2f
        /*0002*/ 	.short	(.L_4 - .L_3)
	.align		4
.L_3:
        /*0004*/ 	.word	index@(gluon_tcgen05)
        /*0008*/ 	.word	0x00000047


	//----- nvinfo : EIATTR_FRAME_SIZE
	.align		4
.L_4:
        /*000c*/ 	.byte	0x04, 0x11
        /*000e*/ 	.short	(.L_6 - .L_5)
	.align		4
.L_5:
        /*0010*/ 	.word	index@($__internal_2_$__cuda_sm10x_tcgen05_guardrail_trap_unallocated_columns_being_dealloced)
        /*0014*/ 	.word	0x00000000


	//----- nvinfo : EIATTR_FRAME_SIZE
	.align		4
.L_6:
        /*0018*/ 	.byte	0x04, 0x11
        /*001a*/ 	.short	(.L_8 - .L_7)
	.align		4
.L_7:
        /*001c*/ 	.word	index@($__internal_1_$__cuda_sm10x_tcgen05_guardrail_trap_phase_invalid_during_alloc)
        /*0020*/ 	.word	0x00000000


	//----- nvinfo : EIATTR_FRAME_SIZE
	.align		4
.L_8:
        /*0024*/ 	.byte	0x04, 0x11
        /*0026*/ 	.short	(.L_10 - .L_9)
	.align		4
.L_9:
        /*0028*/ 	.word	index@($__internal_0_$__cuda_sm10x_tcgen05_guardrail_trap_col_being_dealloced_not_returned_by_alloc)
        /*002c*/ 	.word	0x00000000


	//----- nvinfo : EIATTR_FRAME_SIZE
	.align		4
.L_10:
        /*0030*/ 	.byte	0x04, 0x11
        /*0032*/ 	.short	(.L_12 - .L_11)
	.align		4
.L_11:
        /*0034*/ 	.word	index@(gluon_tcgen05)
        /*0038*/ 	.word	0x00000000


	//----- nvinfo : EIATTR_MIN_STACK_SIZE
	.align		4
.L_12:
        /*003c*/ 	.byte	0x04, 0x12
        /*003e*/ 	.short	(.L_14 - .L_13)
	.align		4
.L_13:
        /*0040*/ 	.word	index@(gluon_tcgen05)
        /*0044*/ 	.word	0x00000000
.L_14:


//--------------------- .nv.info.gluon_tcgen05    --------------------------
	.section	.nv.info.gluon_tcgen05,"",@"SHT_CUDA_INFO"
	.sectionflags	@""
	.align	4


	//----- nvinfo : EIATTR_CUDA_API_VERSION
	.align		4
        /*0000*/ 	.byte	0x04, 0x37
        /*0002*/ 	.short	(.L_16 - .L_15)
.L_15:
        /*0004*/ 	.word	0x00000081


	//----- nvinfo : EIATTR_KPARAM_INFO
	.align		4
.L_16:
        /*0008*/ 	.byte	0x04, 0x17
        /*000a*/ 	.short	(.L_18 - .L_17)
.L_17:
        /*000c*/ 	.word	0x00000000
        /*0010*/ 	.short	0x000a
        /*0012*/ 	.short	0x0048
        /*0014*/ 	.byte	0x00, 0xf4, 0x21, 0x00


	//----- nvinfo : EIATTR_KPARAM_INFO
	.align		4
.L_18:
        /*0018*/ 	.byte	0x04, 0x17
        /*001a*/ 	.short	(.L_20 - .L_19)
.L_19:
        /*001c*/ 	.word	0x00000000
        /*0020*/ 	.short	0x0009
        /*0022*/ 	.short	0x0040
        /*0024*/ 	.byte	0x00, 0xf4, 0x21, 0x00


	//----- nvinfo : EIATTR_KPARAM_INFO
	.align		4
.L_20:
        /*0028*/ 	.byte	0x04, 0x17
        /*002a*/ 	.short	(.L_22 - .L_21)
.L_21:
        /*002c*/ 	.word	0x00000000
        /*0030*/ 	.short	0x0008
        /*0032*/ 	.short	0x0038
        /*0034*/ 	.byte	0x00, 0xf0, 0x21, 0x00


	//----- nvinfo : EIATTR_KPARAM_INFO
	.align		4
.L_22:
        /*0038*/ 	.byte	0x04, 0x17
        /*003a*/ 	.short	(.L_24 - .L_23)
.L_23:
        /*003c*/ 	.word	0x00000000
        /*0040*/ 	.short	0x0007
        /*0042*/ 	.short	0x0030
        /*0044*/ 	.byte	0x00, 0xf0, 0x21, 0x00


	//----- nvinfo : EIATTR_KPARAM_INFO
	.align		4
.L_24:
        /*0048*/ 	.byte	0x04, 0x17
        /*004a*/ 	.short	(.L_26 - .L_25)
.L_25:
        /*004c*/ 	.word	0x00000000
        /*0050*/ 	.short	0x0006
        /*0052*/ 	.short	0x0028
        /*0054*/ 	.byte	0x00, 0xf0, 0x21, 0x00


	//----- nvinfo : EIATTR_KPARAM_INFO
	.align		4
.L_26:
        /*0058*/ 	.byte	0x04, 0x17
        /*005a*/ 	.short	(.L_28 - .L_27)
.L_27:
        /*005c*/ 	.word	0x00000000
        /*0060*/ 	.short	0x0005
        /*0062*/ 	.short	0x0020
        /*0064*/ 	.byte	0x00, 0xf0, 0x11, 0x00


	//----- nvinfo : EIATTR_KPARAM_INFO
	.align		4
.L_28:
        /*0068*/ 	.byte	0x04, 0x17
        /*006a*/ 	.short	(.L_30 - .L_29)
.L_29:
        /*006c*/ 	.word	0x00000000
        /*0070*/ 	.short	0x0004
        /*0072*/ 	.short	0x001c
        /*0074*/ 	.byte	0x00, 0xf0, 0x11, 0x00


	//----- nvinfo : EIATTR_KPARAM_INFO
	.align		4
.L_30:
        /*0078*/ 	.byte	0x04, 0x17
        /*007a*/ 	.short	(.L_32 - .L_31)
.L_31:
        /*007c*/ 	.word	0x00000000
        /*0080*/ 	.short	0x0003
        /*0082*/ 	.short	0x0018
        /*0084*/ 	.byte	0x00, 0xf0, 0x11, 0x00


	//----- nvinfo : EIATTR_KPARAM_INFO
	.align		4
.L_32:
        /*0088*/ 	.byte	0x04, 0x17
        /*008a*/ 	.short	(.L_34 - .L_33)
.L_33:
        /*008c*/ 	.word	0x00000000
        /*0090*/ 	.short	0x0002
        /*0092*/ 	.short	0x0010
        /*0094*/ 	.byte	0x00, 0xf4, 0x21, 0x00


	//----- nvinfo : EIATTR_KPARAM_INFO
	.align		4
.L_34:
        /*0098*/ 	.byte	0x04, 0x17
        /*009a*/ 	.short	(.L_36 - .L_35)
.L_35:
        /*009c*/ 	.word	0x00000000
        /*00a0*/ 	.short	0x0001
        /*00a2*/ 	.short	0x0008
        /*00a4*/ 	.byte	0x00, 0xf4, 0x21, 0x00


	//----- nvinfo : EIATTR_KPARAM_INFO
	.align		4
.L_36:
        /*00a8*/ 	.byte	0x04, 0x17
        /*00aa*/ 	.short	(.L_38 - .L_37)
.L_37:
        /*00ac*/ 	.word	0x00000000
        /*00b0*/ 	.short	0x0000
        /*00b2*/ 	.short	0x0000
        /*00b4*/ 	.byte	0x00, 0xf4, 0x21, 0x00


	//----- nvinfo : EIATTR_AT_ENTRY_FRAGMENTS
	.align		4
.L_38:
        /*00b8*/ 	.byte	0x04, 0x4f
        /*00ba*/ 	.short	(.L_40 - .L_39)


	//   ....[0]....
.L_39:
        /*00bc*/ 	.word	0x00000004


	//----- nvinfo : EIATTR_RESERVED_SMEM_USED
	.align		4
.L_40:
        /*00c0*/ 	.byte	0x01, 0x41
	.zero		2


	//----- nvinfo : EIATTR_SPARSE_MMA_MASK
	.align		4
        /*00c4*/ 	.byte	0x03, 0x50
        /*00c6*/ 	.short	0x0000


	//----- nvinfo : EIATTR_TCGEN05_1CTA_USED
	.align		4
        /*00c8*/ 	.byte	0x01, 0x51
	.zero		2


	//----- nvinfo : EIATTR_MAXREG_COUNT
	.align		4
        /*00cc*/ 	.byte	0x03, 0x1b
        /*00ce*/ 	.short	0x00ff


	//----- nvinfo : EIATTR_NUM_BARRIERS
	.align		4
        /*00d0*/ 	.byte	0x02, 0x4c
        /*00d2*/ 	.byte	0x01
	.zero		1


	//----- nvinfo : EIATTR_INT_WARP_WIDE_INSTR_OFFSETS
	.align		4
        /*00d4*/ 	.byte	0x04, 0x31
        /*00d6*/ 	.short	(.L_42 - .L_41)


	//   ....[0]....
.L_41:
        /*00d8*/ 	.word	0x00001770


	//   ....[1]....
        /*00dc*/ 	.word	0x00001790


	//   ....[2]....
        /*00e0*/ 	.word	0x00001820


	//   ....[3]....
        /*00e4*/ 	.word	0x000019e0


	//   ....[4]....
        /*00e8*/ 	.word	0x000019f0


	//   ....[5]....
        /*00ec*/ 	.word	0x00001a50


	//   ....[6]....
        /*00f0*/ 	.word	0x00001a60


	//   ....[7]....
        /*00f4*/ 	.word	0x00001d30


	//   ....[8]....
        /*00f8*/ 	.word	0x00001d40


	//   ....[9]....
        /*00fc*/ 	.word	0x00001ec0


	//   ....[10]....
        /*0100*/ 	.word	0x00001ef0


	//   ....[11]....
        /*0104*/ 	.word	0x00001f20


	//   ....[12]....
        /*0108*/ 	.word	0x00001f40


	//   ....[13]....
        /*010c*/ 	.word	0x00002240


	//   ....[14]....
        /*0110*/ 	.word	0x00002250


	//   ....[15]....
        /*0114*/ 	.word	0x00002570


	//   ....[16]....
        /*0118*/ 	.word	0x00002580


	//   ....[17]....
        /*011c*/ 	.word	0x00002a70


	//   ....[18]....
        /*0120*/ 	.word	0x00002ac0


	//----- nvinfo : EIATTR_COOP_GROUP_MASK_REGIDS
	.align		4
.L_42:
        /*0124*/ 	.byte	0x04, 0x29
        /*0126*/ 	.short	(.L_44 - .L_43)


	//   ....[0]....
.L_43:
        /*0128*/ 	.word	0xffffffff


	//   ....[1]....
        /*012c*/ 	.word	0xffffffff


	//   ....[2]....
        /*0130*/ 	.word	0xffffffff


	//   ....[3]....
        /*0134*/ 	.word	0xffffffff


	//   ....[4]....
        /*0138*/ 	.word	0xffffffff


	//   ....[5]....
        /*013c*/ 	.word	0xffffffff


	//   ....[6]....
        /*0140*/ 	.word	0xffffffff


	//   ....[7]....
        /*0144*/ 	.word	0xffffffff


	//   ....[8]....
        /*0148*/ 	.word	0xffffffff


	//   ....[9]....
        /*014c*/ 	.word	0xffffffff


	//----- nvinfo : EIATTR_COOP_GROUP_INSTR_OFFSETS
	.align		4
.L_44:
        /*0150*/ 	.byte	0x04, 0x28
        /*0152*/ 	.short	(.L_46 - .L_45)


	//   ....[0]....
.L_45:
        /*0154*/ 	.word	0x00000050


	//   ....[1]....
        /*0158*/ 	.word	0x00000310


	//   ....[2]....
        /*015c*/ 	.word	0x00000500


	//   ....[3]....
        /*0160*/ 	.word	0x000009a0


	//   ....[4]....
        /*0164*/ 	.word	0x00000ae0


	//   ....[5]....
        /*0168*/ 	.word	0x00000fe0


	//   ....[6]....
        /*016c*/ 	.word	0x00001120


	//   ....[7]....
        /*0170*/ 	.word	0x00001610


	//   ....[8]....
        /*0174*/ 	.word	0x00002900


	//   ....[9]....
        /*0178*/ 	.word	0x00002b70


	//----- nvinfo : EIATTR_VRC_CTA_INIT_COUNT
	.align		4
.L_46:
        /*017c*/ 	.byte	0x02, 0x4a
        /*017e*/ 	.byte	0x80
	.zero		1


	//----- nvinfo : EIATTR_MBARRIER_INSTR_OFFSETS
	.align		4
        /*0180*/ 	.byte	0x04, 0x39
        /*0182*/ 	.short	(.L_48 - .L_47)


	//   ....[0]....
.L_47:
        /*0184*/ 	.word	0x00001840
        /*0188*/ 	.word	0x000000ff
        /*018c*/ 	.word	0x00014000
        /*0190*/ 	.short	0x0100
        /*0192*/ 	.byte	0x08
	.zero		1


	//   ....[1]....
        /*0194*/ 	.word	0x00001850
        /*0198*/ 	.word	0x000000ff
        /*019c*/ 	.word	0x00014010
        /*01a0*/ 	.short	0x0100
        /*01a2*/ 	.byte	0x08
	.zero		1


	//   ....[2]....
        /*01a4*/ 	.word	0x00001900
        /*01a8*/ 	.word	0x000000ff
        /*01ac*/ 	.word	0x00014008
        /*01b0*/ 	.short	0x0100
        /*01b2*/ 	.byte	0x08
	.zero		1


	//   ....[3]....
        /*01b4*/ 	.word	0x00001910
        /*01b8*/ 	.word	0x000000ff
        /*01bc*/ 	.word	0x00014018
        /*01c0*/ 	.short	0x0100
        /*01c2*/ 	.byte	0x08
	.zero		1


	//   ....[4]....
        /*01c4*/ 	.word	0x00001af0
        /*01c8*/ 	.word	0x000000ff
        /*01cc*/ 	.word	0x00014000
        /*01d0*/ 	.short	0x010a
        /*01d2*/ 	.byte	0x08
	.zero		1


	//   ....[5]....
        /*01d4*/ 	.word	0x00001d90
        /*01d8*/ 	.word	0x000000ff
        /*01dc*/ 	.word	0x00014010
        /*01e0*/ 	.short	0x010a
        /*01e2*/ 	.byte	0x08
	.zero		1


	//   ....[6]....
        /*01e4*/ 	.word	0x00001fc0
        /*01e8*/ 	.word	0x000000ff
        /*01ec*/ 	.word	0x00014000
        /*01f0*/ 	.short	0x010a
        /*01f2*/ 	.byte	0x1c
	.zero		1


	//   ....[7]....
        /*01f4*/ 	.word	0x00002290
        /*01f8*/ 	.word	0x000000ff
        /*01fc*/ 	.word	0x00014010
        /*0200*/ 	.short	0x010a
        /*0202*/ 	.byte	0x1c
	.zero		1


	//   ....[8]....
        /*0204*/ 	.word	0x00002360
        /*0208*/ 	.word	0x000000ff
        /*020c*/ 	.word	0x00014000
        /*0210*/ 	.short	0x0108
        /*0212*/ 	.byte	0x08
	.zero		1


	//   ....[9]....
        /*0214*/ 	.word	0x00002370
        /*0218*/ 	.word	0x000000ff
        /*021c*/ 	.word	0x00014010
        /*0220*/ 	.short	0x0108
        /*0222*/ 	.byte	0x08
	.zero		1


	//   ....[10]....
        /*0224*/ 	.word	0x000023c0
        /*0228*/ 	.word	0x000000ff
        /*022c*/ 	.word	0x00014008
        /*0230*/ 	.short	0x0108
        /*0232*/ 	.byte	0x08
	.zero		1


	//   ....[11]....
        /*0234*/ 	.word	0x000023d0
        /*0238*/ 	.word	0x000000ff
        /*023c*/ 	.word	0x00014018
        /*0240*/ 	.short	0x0108
        /*0242*/ 	.byte	0x08
	.zero		1


	//   ....[12]....
        /*0244*/ 	.word	0x00002b90
        /*0248*/ 	.word	0x000000ff
        /*024c*/ 	.word	0x00014000
        /*0250*/ 	.short	0x010a
        /*0252*/ 	.byte	0x08
	.zero		1


	//   ....[13]....
        /*0254*/ 	.word	0x00002bc0
        /*0258*/ 	.word	0x000000ff
        /*025c*/ 	.word	0x00014010
        /*0260*/ 	.short	0x010a
        /*0262*/ 	.byte	0x08
	.zero		1


	//   ....[14]....
        /*0264*/ 	.word	0x00002bf0
        /*0268*/ 	.word	0x000000ff
        /*026c*/ 	.word	0x00014000
        /*0270*/ 	.short	0x010a
        /*0272*/ 	.byte	0x1c
	.zero		1


	//   ....[15]....
        /*0274*/ 	.word	0x00002c20
        /*0278*/ 	.word	0x000000ff
        /*027c*/ 	.word	0x00014010
        /*0280*/ 	.short	0x010a
        /*0282*/ 	.byte	0x1c
	.zero		1


	//----- nvinfo : EIATTR_NUM_MBARRIERS
	.align		4
.L_48:
        /*0284*/ 	.byte	0x03, 0x38
        /*0286*/ 	.short	0x0004


	//----- nvinfo : EIATTR_EXIT_INSTR_OFFSETS
	.align		4
        /*0288*/ 	.byte	0x04, 0x1c
        /*028a*/ 	.short	(.L_50 - .L_49)


	//   ....[0]....
.L_49:
        /*028c*/ 	.word	0x00002b80


	//----- nvinfo : EIATTR_REQNTID
	.align		4
.L_50:
        /*0290*/ 	.byte	0x04, 0x10
        /*0292*/ 	.short	(.L_52 - .L_51)
.L_51:
        /*0294*/ 	.word	0x00000100
        /*0298*/ 	.word	0x00000001
        /*029c*/ 	.word	0x00000001


	//----- nvinfo : EIATTR_CRS_STACK_SIZE
	.align		4
.L_52:
        /*02a0*/ 	.byte	0x04, 0x1e
        /*02a2*/ 	.short	(.L_54 - .L_53)
.L_53:
        /*02a4*/ 	.word	0x00000000


	//----- nvinfo : EIATTR_CBANK_PARAM_SIZE
	.align		4
.L_54:
        /*02a8*/ 	.byte	0x03, 0x19
        /*02aa*/ 	.short	0x0050


	//----- nvinfo : EIATTR_PARAM_CBANK
	.align		4
        /*02ac*/ 	.byte	0x04, 0x0a
        /*02ae*/ 	.short	(.L_56 - .L_55)
	.align		4
.L_55:
        /*02b0*/ 	.word	index@(.nv.constant0.gluon_tcgen05)
        /*02b4*/ 	.short	0x0380
        /*02b6*/ 	.short	0x0050


	//----- nvinfo : EIATTR_SW_WAR
	.align		4
.L_56:
        /*02b8*/ 	.byte	0x04, 0x36
        /*02ba*/ 	.short	(.L_58 - .L_57)
.L_57:
        /*02bc*/ 	.word	0x00000008
.L_58:


//--------------------- .nv.compat                --------------------------
	.section	.nv.compat,"",@"SHT_CUDA_COMPAT_INFO"
	.align	4
        /*0000*/ 	.byte	0x02, 0x02, 0x02, 0x00, 0x02, 0x05, 0x05, 0x00, 0x02, 0x03, 0x03, 0x00, 0x02, 0x06, 0x01, 0x00


//--------------------- .nv.callgraph             --------------------------
	.section	.nv.callgraph,"",@"SHT_CUDA_CALLGRAPH"
	.align	4
	.sectionentsize	8
	.align		4
        /*0000*/ 	.word	0x00000000
	.align		4
        /*0004*/ 	.word	0xffffffff
	.align		4
        /*0008*/ 	.word	0x00000000
	.align		4
        /*000c*/ 	.word	0xfffffffe
	.align		4
        /*0010*/ 	.word	0x00000000
	.align		4
        /*0014*/ 	.word	0xfffffffd
	.align		4
        /*0018*/ 	.word	0x00000000
	.align		4
        /*001c*/ 	.word	0xfffffffc


//--------------------- .text.gluon_tcgen05       --------------------------
	.section	.text.gluon_tcgen05,"ax",@progbits
	.align	128
        .global         gluon_tcgen05
        .type           gluon_tcgen05,@function
        .size           gluon_tcgen05,(.L_x_77 - gluon_tcgen05)
        .other          gluon_tcgen05,@"STO_CUDA_ENTRY STV_DEFAULT"
gluon_tcgen05:
.text.gluon_tcgen05:
[----:B------:R-:W1:Y:S01]  /*0000*/  LDC R1, c[0x0][0x37c] ;  /* 0x0000df00ff017b82 */ /* 0x000e620000000800 */
[----:B------:R-:W2:Y:S02]  /*0010*/  S2R R0, SR_TID.X ;  /* 0x0000000000007919 */ /* 0x000ea40000002100 */
[----:B--2---:R-:W-:-:S13]  /*0020*/  ISETP.GE.U32.AND P2, PT, R0, 0x20, PT ;  /* 0x000000200000780c */ /* 0x004fda0003f46070 */
[----:B------:R-:W-:Y:S05]  /*0030*/  @P2 BRA `(.L_x_0) ;  /* 0x0000000000b82947 */ /* 0x000fea0003800000 */
[----:B------:R-:W2:Y:S01]  /*0040*/  S2UR UR6, SR_CgaCtaId ;  /* 0x00000000000679c3 */ /* 0x000ea20000008800 */
[----:B------:R-:W-:Y:S01]  /*0050*/  NOP ;  /* 0x0000000000007918 */ /* 0x000fe20000000000 */
[----:B------:R-:W-:Y:S02]  /*0060*/  UMOV UR4, 0x40 ;  /* 0x0000004000047882 */ /* 0x000fe40000000000 */
[----:B--2---:R-:W-:-:S09]  /*0070*/  ULEA UR4, UR6, UR4, 0x18 ;  /* 0x0000000406047291 */ /* 0x004fd2000f8ec0ff */
[----:B------:R-:W2:Y:S01]  /*0080*/  LDS.U8 R2, [UR4] ;  /* 0x00000004ff027984 */ /* 0x000ea20008000000 */
[----:B------:R-:W-:Y:S02]  /*0090*/  UMOV UR4, 0x400 ;  /* 0x0000040000047882 */ /* 0x000fe40000000000 */
[----:B------:R-:W-:Y:S01]  /*00a0*/  ULEA UR4, UR6, UR4, 0x18 ;  /* 0x0000000406047291 */ /* 0x000fe2000f8ec0ff */
[----:B--2---:R-:W-:-:S13]  /*00b0*/  ISETP.NE.AND P0, PT, R2, RZ, PT ;  /* 0x000000ff0200720c */ /* 0x004fda0003f05270 */
[----:B------:R-:W-:Y:S05]  /*00c0*/  @P0 BRA `(.L_x_1) ;  /* 0x00000000007c0947 */ /* 0x000fea0003800000 */
[----:B------:R-:W-:-:S13]  /*00d0*/  ELECT P0, URZ, PT ;  /* 0x0000000000ff782f */ /* 0x000fda0003800000 */
[----:B------:R-:W-:Y:S05]  /*00e0*/  @!P0 BRA `(.L_x_2) ;  /* 0x0000000000848947 */ /* 0x000fea0003800000 */
[----:B------:R-:W-:Y:S01]  /*00f0*/  UMOV UR5, 0x8 ;  /* 0x0000000800057882 */ /* 0x000fe20000000000 */
[----:B------:R-:W-:Y:S02]  /*0100*/  IMAD.MOV.U32 R5, RZ, RZ, 0x1 ;  /* 0x00000001ff057424 */ /* 0x000fe400078e00ff */
[----:B------:R-:W-:Y:S02]  /*0110*/  IMAD.MOV.U32 R3, RZ, RZ, 0xff ;  /* 0x000000ffff037424 */ /* 0x000fe400078e00ff */
[----:B------:R-:W-:Y:S04]  /*0120*/  DEPBAR.LE SB2, 0x36 ;  /* 0x0000ad800000791a */ /* 0x000fe80000000000 */
[----:B------:R-:W2:Y:S02]  /*0130*/  UTCATOMSWS.FIND_AND_SET.ALIGN UP0, UR5, UR5 ;  /* 0x00000005000575e3 */ /* 0x000ea40008000800 */
[----:B--2---:R-:W-:-:S04]  /*0140*/  PLOP3.LUT P0, PT, PT, PT, UP0, 0x80, 0x8 ;  /* 0x000000000008781c */ /* 0x004fc80003f0f008 */
[----:B------:R-:W-:-:S04]  /*0150*/  SEL R2, RZ, 0xffffffff, !P0 ;  /* 0xffffffffff027807 */ /* 0x000fc80004000000 */
[----:B------:R-:W-:Y:S01]  /*0160*/  ISETP.NE.AND P0, PT, R2, RZ, PT ;  /* 0x000000ff0200720c */ /* 0x000fe20003f05270 */
[----:B------:R-:W-:-:S12]  /*0170*/  IMAD.U32 R2, RZ, RZ, UR5 ;  /* 0x00000005ff027e24 */ /* 0x000fd8000f8e00ff */
[----:B------:R-:W-:Y:S05]  /*0180*/  @P0 BRA `(.L_x_3) ;  /* 0x0000000000240947 */ /* 0x000fea0003800000 */
.L_x_4:
[----:B------:R-:W-:Y:S05]  /*0190*/  NANOSLEEP 0x64 ;  /* 0x000000640000795d */ /* 0x000fea0003800000 */
[----:B------:R-:W-:-:S05]  /*01a0*/  UMOV UR5, 0x8 ;  /* 0x0000000800057882 */ /* 0x000fca0000000000 */
[----:B------:R-:W-:Y:S04]  /*01b0*/  DEPBAR.LE SB2, 0x36 ;  /* 0x0000ad800000791a */ /* 0x000fe80000000000 */
[----:B------:R-:W2:Y:S02]  /*01c0*/  UTCATOMSWS.FIND_AND_SET.ALIGN UP0, UR5, UR5 ;  /* 0x00000005000575e3 */ /* 0x000ea40008000800 */
[----:B--2---:R-:W-:-:S04]  /*01d0*/  PLOP3.LUT P0, PT, PT, PT, UP0, 0x80, 0x8 ;  /* 0x000000000008781c */ /* 0x004fc80003f0f008 */
[----:B------:R-:W-:-:S04]  /*01e0*/  SEL R2, RZ, 0xffffffff, !P0 ;  /* 0xffffffffff027807 */ /* 0x000fc80004000000 */
[----:B------:R-:W-:Y:S01]  /*01f0*/  ISETP.NE.AND P0, PT, R2, RZ, PT ;  /* 0x000000ff0200720c */ /* 0x000fe20003f05270 */
[----:B------:R-:W-:-:S12]  /*0200*/  IMAD.U32 R2, RZ, RZ, UR5 ;  /* 0x00000005ff027e24 */ /* 0x000fd8000f8e00ff */
[----:B------:R-:W-:Y:S05]  /*0210*/  @!P0 BRA `(.L_x_4) ;  /* 0xfffffffc00dc8947 */ /* 0x000fea000383ffff */
.L_x_3:
[C---:B------:R-:W-:Y:S01]  /*0220*/  VIADD R4, R2.reuse, 0x10 ;  /* 0x0000001002047836 */ /* 0x040fe20000000000 */
[----:B------:R-:W-:Y:S01]  /*0230*/  UMOV UR5, 0x50 ;  /* 0x0000005000057882 */ /* 0x000fe20000000000 */
[----:B------:R-:W-:Y:S01]  /*0240*/  SHF.L.U32 R3, R3, R2, RZ ;  /* 0x0000000203037219 */ /* 0x000fe200000006ff */
[----:B------:R-:W-:Y:S01]  /*0250*/  ULEA UR5, UR6, UR5, 0x18 ;  /* 0x0000000506057291 */ /* 0x000fe2000f8ec0ff */
[----:B------:R-:W-:Y:S01]  /*0260*/  IMAD.SHL.U32 R2, R2, 0x20, RZ ;  /* 0x0000002002027824 */ /* 0x000fe200078e00ff */
[----:B------:R-:W-:-:S04]  /*0270*/  SHF.L.U32 R4, R5, R4, RZ ;  /* 0x0000000405047219 */ /* 0x000fc800000006ff */
[----:B------:R-:W-:-:S05]  /*0280*/  LOP3.LUT R3, R4, R3, RZ, 0xfc, !PT ;  /* 0x0000000304037212 */ /* 0x000fca00078efcff */
[----:B------:R2:W-:Y:S04]  /*0290*/  ATOMS.OR RZ, [UR5], R3 ;  /* 0x00000003ffff798c */ /* 0x0005e8000b000005 */
[----:B------:R2:W-:Y:S01]  /*02a0*/  STS [UR4], R2 ;  /* 0x00000002ff007988 */ /* 0x0005e20008000804 */
[----:B------:R-:W-:Y:S05]  /*02b0*/  BRA `(.L_x_2) ;  /* 0x0000000000107947 */ /* 0x000fea0003800000 */
.L_x_1:
[----:B------:R-:W-:Y:S01]  /*02c0*/  IMAD.MOV.U32 R3, RZ, RZ, -0x1 ;  /* 0xffffffffff037424 */ /* 0x000fe200078e00ff */
[----:B------:R-:W-:-:S04]  /*02d0*/  MOV R2, 0x300 ;  /* 0x0000030000027802 */ /* 0x000fc80000000f00 */
[----:B------:R2:W-:Y:S03]  /*02e0*/  STS [UR4], R3 ;  /* 0x00000003ff007988 */ /* 0x0005e60008000804 */
[----:B-12---:R-:W-:Y:S05]  /*02f0*/  CALL.REL.NOINC `($__internal_1_$__cuda_sm10x_tcgen05_guardrail_trap_phase_invalid_during_alloc) ;  /* 0x0000002800607944 */ /* 0x006fea0003c00000 */
.L_x_2:
[----:B------:R-:W-:Y:S05]  /*0300*/  WARPSYNC.ALL ;  /* 0x0000000000007948 */ /* 0x000fea0003800000 */
[----:B------:R-:W-:Y:S01]  /*0310*/  NOP ;  /* 0x0000000000007918 */ /* 0x000fe20000000000 */
.L_x_0:
[----:B------:R-:W3:Y:S08]  /*0320*/  S2UR UR4, SR_CgaCtaId ;  /* 0x00000000000479c3 */ /* 0x000ef00000008800 */
[----:B------:R-:W-:Y:S01]  /*0330*/  BAR.SYNC.DEFER_BLOCKING 0x0 ;  /* 0x0000000000007b1d */ /* 0x000fe20000010000 */
[----:B------:R-:W-:-:S05]  /*0340*/  LOP3.LUT R68, R0, 0xff, RZ, 0xc0, !PT ;  /* 0x000000ff00447812 */ /* 0x000fca00078ec0ff */
[----:B------:R-:W-:Y:S02]  /*0350*/  UMOV UR8, 0x400 ;  /* 0x0000040000087882 */ /* 0x000fe40000000000 */
[----:B------:R-:W4:Y:S08]  /*0360*/  LDC R4, c[0x0][0x398] ;  /* 0x0000e600ff047b82 */ /* 0x000f300000000800 */
[----:B------:R-:W5:Y:S01]  /*0370*/  LDC R10, c[0x0][0x3a0] ;  /* 0x0000e800ff0a7b82 */ /* 0x000f620000000800 */
[----:B---3--:R-:W-:-:S07]  /*0380*/  ULEA UR8, UR4, UR8, 0x18 ;  /* 0x0000000804087291 */ /* 0x008fce000f8ec0ff */
[----:B------:R-:W3:Y:S02]  /*0390*/  S2UR UR19, SR_CTAID.Y ;  /* 0x00000000001379c3 */ /* 0x000ee40000002600 */
[----:B--2---:R-:W2:Y:S06]  /*03a0*/  LDS R3, [UR8] ;  /* 0x00000008ff037984 */ /* 0x004eac0008000800 */
[----:B------:R-:W-:Y:S06]  /*03b0*/  BAR.SYNC.DEFER_BLOCKING 0x0 ;  /* 0x0000000000007b1d */ /* 0x000fec0000010000 */
[----:B------:R-:W-:Y:S05]  /*03c0*/  @P2 BRA `(.L_x_5) ;  /* 0x0000000000182947 */ /* 0x000fea0003800000 */
[----:B------:R-:W-:Y:S01]  /*03d0*/  ELECT P0, URZ, PT ;  /* 0x0000000000ff782f */ /* 0x000fe20003800000 */
[----:B------:R-:W-:Y:S01]  /*03e0*/  IMAD.MOV.U32 R2, RZ, RZ, 0x1 ;  /* 0x00000001ff027424 */ /* 0x000fe200078e00ff */
[----:B------:R-:W-:Y:S01]  /*03f0*/  UMOV UR5, 0x40 ;  /* 0x0000004000057882 */ /* 0x000fe20000000000 */
[----:B------:R-:W-:Y:S01]  /*0400*/  UVIRTCOUNT.DEALLOC.SMPOOL 0x80 ;  /* 0x000000800000784c */ /* 0x000fe20000000000 */
[----:B------:R-:W-:-:S09]  /*0410*/  ULEA UR5, UR4, UR5, 0x18 ;  /* 0x0000000504057291 */ /* 0x000fd2000f8ec0ff */
[----:B------:R5:W-:Y:S03]  /*0420*/  @P0 STS.U8 [UR5], R2 ;  /* 0x00000002ff000988 */ /* 0x000be60008000005 */
.L_x_5:
[----:B------:R-:W5:Y:S01]  /*0430*/  S2UR UR4, SR_CTAID.Z ;  /* 0x00000000000479c3 */ /* 0x000f620000002700 */
[----:B------:R-:W4:Y:S01]  /*0440*/  LDCU UR5, c[0x0][0x370] ;  /* 0x00006e00ff0577ac */ /* 0x000f220008000800 */
[----:B------:R-:W-:Y:S01]  /*0450*/  ISETP.GE.U32.AND P0, PT, R68, 0x20, PT ;  /* 0x000000204400780c */ /* 0x000fe20003f06070 */
[----:B----4-:R-:W-:Y:S01]  /*0460*/  VIADD R4, R4, 0xffffffff ;  /* 0xffffffff04047836 */ /* 0x010fe20000000000 */
[C---:B------:R-:W-:Y:S01]  /*0470*/  ISETP.NE.U32.AND P3, PT, R68.reuse, RZ, PT ;  /* 0x000000ff4400720c */ /* 0x040fe20003f65070 */
[----:B------:R-:W5:Y:S01]  /*0480*/  LDCU UR6, c[0x0][0x374] ;  /* 0x00006e80ff0677ac */ /* 0x000f620008000800 */
[----:B------:R-:W-:Y:S01]  /*0490*/  LEA R11, R68, UR8, 0x2 ;  /* 0x00000008440b7c11 */ /* 0x000fe2000f8e10ff */
[----:B-----5:R-:W-:Y:S01]  /*04a0*/  VIADD R12, R10, 0xffffffff ;  /* 0xffffffff0a0c7836 */ /* 0x020fe20000000000 */
[----:B------:R-:W4:Y:S01]  /*04b0*/  S2UR UR7, SR_CTAID.X ;  /* 0x00000000000779c3 */ /* 0x000f220000002500 */
[----:B------:R-:W5:Y:S01]  /*04c0*/  LDCU.64 UR20, c[0x0][0x3c0] ;  /* 0x00007800ff1477ac */ /* 0x000f620008000a00 */
[----:B--2---:R-:W-:Y:S01]  /*04d0*/  R2UR UR23, R3 ;  /* 0x00000000031772ca */ /* 0x004fe200000e0000 */
[----:B------:R-:W-:Y:S04]  /*04e0*/  BSSY.RECONVERGENT B0, `(.L_x_6) ;  /* 0x0000011000007945 */ /* 0x000fe80003800200 */
[----:B------:R2:W-:Y:S01]  /*04f0*/  @!P0 STS [R11], RZ ;  /* 0x000000ff0b008388 */ /* 0x0005e20000000800 */
[----:B------:R-:W-:-:S03]  /*0500*/  NOP ;  /* 0x0000000000007918 */ /* 0x000fc60000000000 */
[----:B------:R2:W-:Y:S01]  /*0510*/  @!P3 STS [UR8+0x24], R4 ;  /* 0x00002404ff00b988 */ /* 0x0005e20008000808 */
[----:B---3--:R-:W-:-:S03]  /*0520*/  UIMAD UR4, UR4, UR6, UR19 ;  /* 0x00000006040472a4 */ /* 0x008fc6000f8e0213 */
[----:B------:R2:W-:Y:S01]  /*0530*/  @!P3 STS [UR8+0x20], R12 ;  /* 0x0000200cff00b988 */ /* 0x0005e20008000808 */
[----:B----4-:R-:W-:-:S04]  /*0540*/  UIMAD UR4, UR4, UR5, UR7 ;  /* 0x00000005040472a4 */ /* 0x010fc8000f8e0207 */
[----:B------:R-:W-:-:S04]  /*0550*/  UIMAD UR4, UR4, 0x180, URZ ;  /* 0x00000180040478a4 */ /* 0x000fc8000f8e02ff */
[----:B-----5:R-:W-:-:S04]  /*0560*/  UIADD3 UR24, UP0, UPT, UR4, UR20, URZ ;  /* 0x0000001404187290 */ /* 0x020fc8000ff1e0ff */
[----:B------:R-:W-:Y:S01]  /*0570*/  ULEA.HI.X.SX32 UR25, UR4, UR21, 0x1, UP0 ;  /* 0x0000001504197291 */ /* 0x000fe200080f0eff */
[----:B--2---:R-:W-:Y:S11]  /*0580*/  @P3 BRA `(.L_x_7) ;  /* 0x0000000000183947 */ /* 0x004ff60003800000 */
[----:B------:R-:W2:Y:S01]  /*0590*/  LDS R2, [UR8+0x8] ;  /* 0x00000808ff027984 */ /* 0x000ea20008000800 */
[----:B------:R-:W3:Y:S01]  /*05a0*/  LDC.64 R6, c[0x0][0x380] ;  /* 0x0000e000ff067b82 */ /* 0x000ee20000000a00 */
[----:B------:R-:W-:Y:S02]  /*05b0*/  IMAD.MOV.U32 R3, RZ, RZ, 0x70 ;  /* 0x00000070ff037424 */ /* 0x000fe400078e00ff */
[----:B---3--:R3:W-:Y:S03]  /*05c0*/  STS.64 [UR8], R6 ;  /* 0x00000006ff007988 */ /* 0x0087e60008000a08 */
[----:B--2---:R-:W-:-:S05]  /*05d0*/  LOP3.LUT R2, R2, 0x10, R3, 0xd8, !PT ;  /* 0x0000001002027812 */ /* 0x004fca00078ed803 */
[----:B------:R3:W-:Y:S02]  /*05e0*/  STS [UR8+0x8], R2 ;  /* 0x00000802ff007988 */ /* 0x0007e40008000808 */
.L_x_7:
[----:B------:R-:W-:Y:S05]  /*05f0*/  BSYNC.RECONVERGENT B0 ;  /* 0x0000000000007941 */ /* 0x000fea0003800200 */
.L_x_6:
[----:B------:R-:W-:Y:S04]  /*0600*/  BSSY.RECONVERGENT B0, `(.L_x_8) ;  /* 0x000000a000007945 */ /* 0x000fe80003800200 */
[----:B------:R-:W-:Y:S05]  /*0610*/  @P3 BRA `(.L_x_9) ;  /* 0x0000000000203947 */ /* 0x000fea0003800000 */
[----:B---3--:R-:W2:Y:S01]  /*0620*/  LDS R2, [UR8+0x34] ;  /* 0x00003408ff027984 */ /* 0x008ea20008000800 */
[----:B------:R-:W-:Y:S02]  /*0630*/  IMAD.MOV.U32 R3, RZ, RZ, 0x3f000000 ;  /* 0x3f000000ff037424 */ /* 0x000fe400078e00ff */
[----:B------:R-:W-:Y:S01]  /*0640*/  @!P3 IMAD.MOV.U32 R5, RZ, RZ, 0x3f ;  /* 0x0000003fff05b424 */ /* 0x000fe200078e00ff */
[----:B------:R-:W3:Y:S02]  /*0650*/  @!P3 LDS R6, [UR8+0x38] ;  /* 0x00003808ff06b984 */ /* 0x000ee40008000800 */
[----:B--2---:R-:W-:Y:S02]  /*0660*/  LOP3.LUT R2, R2, 0xff000000, R3, 0xb8, !PT ;  /* 0xff00000002027812 */ /* 0x004fe400078eb803 */
[----:B---3--:R-:W-:-:S03]  /*0670*/  @!P3 LOP3.LUT R3, R6, 0xff, R5, 0xb8, !PT ;  /* 0x000000ff0603b812 */ /* 0x008fc600078eb805 */
[----:B------:R2:W-:Y:S04]  /*0680*/  STS [UR8+0x34], R2 ;  /* 0x00003402ff007988 */ /* 0x0005e80008000808 */
[----:B------:R2:W-:Y:S02]  /*0690*/  @!P3 STS [UR8+0x38], R3 ;  /* 0x00003803ff00b988 */ /* 0x0005e40008000808 */
.L_x_9:
[----:B------:R-:W-:Y:S05]  /*06a0*/  BSYNC.RECONVERGENT B0 ;  /* 0x0000000000007941 */ /* 0x000fea0003800200 */
.L_x_8:
[----:B------:R-:W-:Y:S04]  /*06b0*/  BSSY.RECONVERGENT B0, `(.L_x_10) ;  /* 0x000000e000007945 */ /* 0x000fe80003800200 */
[----:B------:R-:W-:Y:S05]  /*06c0*/  @P3 BRA `(.L_x_11) ;  /* 0x0000000000303947 */ /* 0x000fea0003800000 */
[----:B--2---:R-:W2:Y:S01]  /*06d0*/  LDS R3, [UR8+0x34] ;  /* 0x00003408ff037984 */ /* 0x004ea20008000800 */
[----:B------:R-:W4:Y:S03]  /*06e0*/  LDC.64 R8, c[0x0][0x3a8] ;  /* 0x0000ea00ff087b82 */ /* 0x000f260000000a00 */
[----:B---3--:R-:W3:Y:S01]  /*06f0*/  LDS R2, [UR8+0x1c] ;  /* 0x00001c08ff027984 */ /* 0x008ee20008000800 */
[C---:B----4-:R-:W-:Y:S01]  /*0700*/  SHF.L.U64.HI R6, R8.reuse, 0x1, R9 ;  /* 0x0000000108067819 */ /* 0x050fe20000010209 */
[----:B------:R-:W-:-:S03]  /*0710*/  IMAD.SHL.U32 R5, R8, 0x2, RZ ;  /* 0x0000000208057824 */ /* 0x000fc600078e00ff */
[--C-:B------:R-:W-:Y:S02]  /*0720*/  SHF.R.U32.HI R7, RZ, 0x4, R6.reuse ;  /* 0x00000004ff077819 */ /* 0x100fe40000011606 */
[----:B------:R-:W-:-:S05]  /*0730*/  SHF.R.U64 R5, R5, 0x4, R6 ;  /* 0x0000000405057819 */ /* 0x000fca0000001206 */
[----:B------:R4:W-:Y:S01]  /*0740*/  STS [UR8+0xc], R5 ;  /* 0x00000c05ff007988 */ /* 0x0009e20008000808 */
[----:B--2---:R-:W-:Y:S02]  /*0750*/  LOP3.LUT R3, R3, 0x7, RZ, 0xb8, !PT ;  /* 0x0000000703037812 */ /* 0x004fe400078eb8ff */
[----:B---3--:R-:W-:-:S03]  /*0760*/  LOP3.LUT R2, R2, 0xf, R7, 0xb8, !PT ;  /* 0x0000000f02027812 */ /* 0x008fc600078eb807 */
[----:B------:R4:W-:Y:S04]  /*0770*/  STS [UR8+0x34], R3 ;  /* 0x00003403ff007988 */ /* 0x0009e80008000808 */
[----:B------:R4:W-:Y:S02]  /*0780*/  STS [UR8+0x1c], R2 ;  /* 0x00001c02ff007988 */ /* 0x0009e40008000808 */
.L_x_11:
[----:B------:R-:W-:Y:S05]  /*0790*/  BSYNC.RECONVERGENT B0 ;  /* 0x0000000000007941 */ /* 0x000fea0003800200 */
.L_x_10:
[----:B------:R-:W-:Y:S04]  /*07a0*/  BSSY.RECONVERGENT B1, `(.L_x_12) ;  /* 0x000001a000017945 */ /* 0x000fe80003800200 */
[----:B------:R-:W-:Y:S04]  /*07b0*/  BSSY.RELIABLE B0, `(.L_x_13) ;  /* 0x0000015000007945 */ /* 0x000fe80003800100 */
[----:B------:R-:W-:Y:S05]  /*07c0*/  @P3 BRA `(.L_x_14) ;  /* 0x0000000000203947 */ /* 0x000fea0003800000 */
[----:B--234-:R-:W2:Y:S02]  /*07d0*/  LDS R2, [UR8+0x34] ;  /* 0x00003408ff027984 */ /* 0x01cea40008000800 */
[----:B--2---:R-:W-:-:S05]  /*07e0*/  LOP3.LUT R2, R2, 0x38, RZ, 0xb8, !PT ;  /* 0x0000003802027812 */ /* 0x004fca00078eb8ff */
[----:B------:R2:W-:Y:S01]  /*07f0*/  STS [UR8+0x34], R2 ;  /* 0x00003402ff007988 */ /* 0x0005e20008000808 */
[----:B------:R-:W-:Y:S05]  /*0800*/  @P3 BRA `(.L_x_15) ;  /* 0x0000000000203947 */ /* 0x000fea0003800000 */
[----:B--2---:R-:W2:Y:S01]  /*0810*/  LDS R2, [UR8+0x8] ;  /* 0x00000808ff027984 */ /* 0x004ea20008000800 */
[----:B------:R-:W-:-:S05]  /*0820*/  IMAD.MOV.U32 R3, RZ, RZ, 0x780 ;  /* 0x00000780ff037424 */ /* 0x000fca00078e00ff */
[----:B--2---:R-:W-:-:S05]  /*0830*/  LOP3.LUT R2, R2, 0x500, R3, 0xd8, !PT ;  /* 0x0000050002027812 */ /* 0x004fca00078ed803 */
[----:B------:R5:W-:Y:S02]  /*0840*/  STS [UR8+0x8], R2 ;  /* 0x00000802ff007988 */ /* 0x000be40008000808 */
.L_x_14:
[----:B------:R-:W-:Y:S05]  /*0850*/  @P3 BRA `(.L_x_16) ;  /* 0x0000000000283947 */ /* 0x000fea0003800000 */
[----:B--2345:R-:W2:Y:S02]  /*0860*/  LDS R2, [UR8+0x8] ;  /* 0x00000808ff027984 */ /* 0x03cea40008000800 */
[----:B--2---:R-:W-:-:S05]  /*0870*/  LOP3.LUT R2, R2, 0x1800, RZ, 0xb8, !PT ;  /* 0x0000180002027812 */ /* 0x004fca00078eb8ff */
[----:B------:R3:W-:Y:S02]  /*0880*/  STS [UR8+0x8], R2 ;  /* 0x00000802ff007988 */ /* 0x0007e40008000808 */
.L_x_15:
[----:B------:R-:W-:Y:S05]  /*0890*/  @P3 BREAK.RELIABLE B0 ;  /* 0x0000000000003942 */ /* 0x000fea0003800100 */
[----:B------:R-:W-:Y:S05]  /*08a0*/  @P3 BRA `(.L_x_17) ;  /* 0x0000000000243947 */ /* 0x000fea0003800000 */
[----:B------:R-:W4:Y:S01]  /*08b0*/  LDS R3, [UR8+0x8] ;  /* 0x00000808ff037984 */ /* 0x000f220008000800 */
[----:B--23--:R-:W-:-:S05]  /*08c0*/  IMAD.MOV.U32 R2, RZ, RZ, 0x6000 ;  /* 0x00006000ff027424 */ /* 0x00cfca00078e00ff */
[----:B----4-:R-:W-:-:S04]  /*08d0*/  LOP3.LUT R2, R3, 0x6000, R2, 0xd8, !PT ;  /* 0x0000600003027812 */ /* 0x010fc800078ed802 */
[----:B------:R-:W-:-:S05]  /*08e0*/  LOP3.LUT R2, R2, 0x400000, RZ, 0xb8, !PT ;  /* 0x0040000002027812 */ /* 0x000fca00078eb8ff */
[----:B------:R2:W-:Y:S02]  /*08f0*/  STS [UR8+0x8], R2 ;  /* 0x00000802ff007988 */ /* 0x0005e40008000808 */
.L_x_16:
[----:B------:R-:W-:Y:S05]  /*0900*/  BSYNC.RELIABLE B0 ;  /* 0x0000000000007941 */ /* 0x000fea0003800100 */
.L_x_13:
[----:B--2345:R-:W2:Y:S02]  /*0910*/  @!P3 LDS R2, [UR8+0x8] ;  /* 0x00000808ff02b984 */ /* 0x03cea40008000800 */
[----:B--2---:R-:W-:-:S05]  /*0920*/  @!P3 LOP3.LUT R2, R2, 0x8000, RZ, 0xb8, !PT ;  /* 0x000080000202b812 */ /* 0x004fca00078eb8ff */
[----:B------:R4:W-:Y:S02]  /*0930*/  @!P3 STS [UR8+0x8], R2 ;  /* 0x00000802ff00b988 */ /* 0x0009e40008000808 */
.L_x_17:
[----:B------:R-:W-:Y:S05]  /*0940*/  BSYNC.RECONVERGENT B1 ;  /* 0x0000000000017941 */ /* 0x000fea0003800200 */
.L_x_12:
[----:B------:R-:W-:Y:S05]  /*0950*/  WARPSYNC.ALL ;  /* 0x0000000000007948 */ /* 0x000fea0003800000 */
[----:B------:R-:W-:Y:S01]  /*0960*/  NOP ;  /* 0x0000000000007918 */ /* 0x000fe20000000000 */
[----:B------:R-:W-:Y:S05]  /*0970*/  @P0 BRA `(.L_x_18) ;  /* 0x0000000000300947 */ /* 0x000fea0003800000 */
[----:B--234-:R-:W2:Y:S01]  /*0980*/  S2R R2, SR_LANEID ;  /* 0x0000000000027919 */ /* 0x01cea20000000000 */
[----:B------:R-:W-:Y:S05]  /*0990*/  WARPSYNC.ALL ;  /* 0x0000000000007948 */ /* 0x000fea0003800000 */
[----:B------:R-:W-:Y:S01]  /*09a0*/  NOP ;  /* 0x0000000000007918 */ /* 0x000fe20000000000 */
[----:B--2---:R-:W-:-:S05]  /*09b0*/  IMAD.SHL.U32 R5, R2, 0x4, RZ ;  /* 0x0000000402057824 */ /* 0x004fca00078e00ff */
[----:B------:R-:W2:Y:S01]  /*09c0*/  LDS R7, [R5+UR8] ;  /* 0x0000000805077984 */ /* 0x000ea20008000800 */
[----:B------:R-:W-:-:S05]  /*09d0*/  IADD3 R2, P1, PT, R5, UR24, RZ ;  /* 0x0000001805027c10 */ /* 0x000fca000ff3e0ff */
[----:B------:R-:W-:-:S05]  /*09e0*/  IMAD.X R3, RZ, RZ, UR25, P1 ;  /* 0x00000019ff037e24 */ /* 0x000fca00088e06ff */
[----:B--2---:R5:W2:Y:S01]  /*09f0*/  ATOMG.E.EXCH.STRONG.GPU PT, RZ, [R2], R7 ;  /* 0x0000000702ff73a8 */ /* 0x004aa200041ee100 */
[----:B------:R-:W-:-:S04]  /*0a00*/  DEPBAR {5,4,3,2,1,0} ;  /* 0x0000003f0000791a */ /* 0x000fc80000000000 */
[----:B------:R-:W3:Y:S02]  /*0a10*/  CCTL.E.C.LDCU.IV.DEEP [UR24] ;  /* 0x0000000018007540 */ /* 0x000ee40009c08000 */
[----:B---3--:R5:W-:Y:S01]  /*0a20*/  UTMACCTL.IV [UR24] ;  /* 0x00000000180079b9 */ /* 0x008be20008000000 */
[----:B------:R-:W-:Y:S01]  /*0a30*/  NOP ;  /* 0x0000000000007918 */ /* 0x000fe20000000000 */
.L_x_18:
[----:B------:R-:W-:Y:S05]  /*0a40*/  @P0 BRA `(.L_x_19) ;  /* 0x00000000000c0947 */ /* 0x000fea0003800000 */
[----:B------:R0:W-:Y:S01]  /*0a50*/  UTMACMDFLUSH ;  /* 0x00000000000079b7 */ /* 0x0001e20000000000 */
[----:B------:R-:W-:Y:S05]  /*0a60*/  @P0 BRA `(.L_x_19) ;  /* 0x0000000000040947 */ /* 0x000fea0003800000 */
[----:B------:R-:W-:-:S04]  /*0a70*/  DEPBAR.LE SB0, 0x0 ;  /* 0x000080000000791a */ /* 0x000fc80000000000 */
.L_x_19:
[----:B------:R-:W-:Y:S05]  /*0a80*/  WARPSYNC.ALL ;  /* 0x0000000000007948 */ /* 0x000fea0003800000 */
[----:B------:R-:W-:Y:S01]  /*0a90*/  NOP ;  /* 0x0000000000007918 */ /* 0x000fe20000000000 */
[----:B--2---:R-:W-:Y:S06]  /*0aa0*/  BAR.SYNC.DEFER_BLOCKING 0x0 ;  /* 0x0000000000007b1d */ /* 0x004fec0000010000 */
[----:B------:R-:W-:Y:S02]  /*0ab0*/  BSSY.RECONVERGENT B1, `(.L_x_20) ;  /* 0x000000b000017945 */ /* 0x000fe40003800200 */
[----:B------:R-:W-:Y:S06]  /*0ac0*/  BAR.SYNC.DEFER_BLOCKING 0x0 ;  /* 0x0000000000007b1d */ /* 0x000fec0000010000 */
[----:B------:R2:W-:Y:S01]  /*0ad0*/  @!P0 STS [R11], RZ ;  /* 0x000000ff0b008388 */ /* 0x0005e20000000800 */
[----:B------:R-:W-:Y:S01]  /*0ae0*/  NOP ;  /* 0x0000000000007918 */ /* 0x000fe20000000000 */
[----:B------:R-:W-:Y:S05]  /*0af0*/  @P3 BRA `(.L_x_21) ;  /* 0x0000000000183947 */ /* 0x000fea0003800000 */
[----:B---345:R-:W3:Y:S01]  /*0b00*/  LDS R2, [UR8+0x8] ;  /* 0x00000808ff027984 */ /* 0x038ee20008000800 */
[----:B------:R-:W4:Y:S01]  /*0b10*/  LDC.64 R6, c[0x0][0x388] ;  /* 0x0000e200ff067b82 */ /* 0x000f220000000a00 */
[----:B------:R-:W-:Y:S02]  /*0b20*/  IMAD.MOV.U32 R3, RZ, RZ, 0x70 ;  /* 0x00000070ff037424 */ /* 0x000fe400078e00ff */
[----:B----4-:R4:W-:Y:S03]  /*0b30*/  STS.64 [UR8], R6 ;  /* 0x00000006ff007988 */ /* 0x0109e60008000a08 */
[----:B---3--:R-:W-:-:S05]  /*0b40*/  LOP3.LUT R2, R2, 0x10, R3, 0xd8, !PT ;  /* 0x0000001002027812 */ /* 0x008fca00078ed803 */
[----:B------:R4:W-:Y:S02]  /*0b50*/  STS [UR8+0x8], R2 ;  /* 0x00000802ff007988 */ /* 0x0009e40008000808 */
.L_x_21:
[----:B-----5:R-:W-:Y:S05]  /*0b60*/  BSYNC.RECONVERGENT B1 ;  /* 0x0000000000017941 */ /* 0x020fea0003800200 */
.L_x_20:
[----:B------:R-:W-:Y:S04]  /*0b70*/  BSSY.RECONVERGENT B2, `(.L_x_22) ;  /* 0x000000f000027945 */ /* 0x000fe80003800200 */
[----:B------:R-:W-:Y:S04]  /*0b80*/  BSSY.RELIABLE B1, `(.L_x_23) ;  /* 0x000000c000017945 */ /* 0x000fe80003800100 */
[----:B------:R-:W-:Y:S05]  /*0b90*/  @P3 BRA `(.L_x_24) ;  /* 0x0000000000283947 */ /* 0x000fea0003800000 */
[----:B---34-:R-:W3:Y:S01]  /*0ba0*/  LDS R2, [UR8+0x34] ;  /* 0x00003408ff027984 */ /* 0x018ee20008000800 */
[----:B------:R-:W-:Y:S01]  /*0bb0*/  IMAD.MOV.U32 R3, RZ, RZ, 0x3f000000 ;  /* 0x3f000000ff037424 */ /* 0x000fe200078e00ff */
[----:B------:R-:W-:Y:S05]  /*0bc0*/  @P3 BREAK.RELIABLE B1 ;  /* 0x0000000000013942 */ /* 0x000fea0003800100 */
[----:B---3--:R-:W-:-:S05]  /*0bd0*/  LOP3.LUT R2, R2, 0xff000000, R3, 0xb8, !PT ;  /* 0xff00000002027812 */ /* 0x008fca00078eb803 */
[----:B------:R3:W-:Y:S01]  /*0be0*/  STS [UR8+0x34], R2 ;  /* 0x00003402ff007988 */ /* 0x0007e20008000808 */
[----:B------:R-:W-:Y:S05]  /*0bf0*/  @P3 BRA `(.L_x_25) ;  /* 0x0000000000183947 */ /* 0x000fea0003800000 */
[----:B---3--:R-:W3:Y:S01]  /*0c00*/  LDS R2, [UR8+0x38] ;  /* 0x00003808ff027984 */ /* 0x008ee20008000800 */
[----:B------:R-:W-:-:S05]  /*0c10*/  IMAD.MOV.U32 R3, RZ, RZ, 0xff ;  /* 0x000000ffff037424 */ /* 0x000fca00078e00ff */
[----:B---3--:R-:W-:-:S05]  /*0c20*/  LOP3.LUT R2, R2, 0xff, R3, 0xb8, !PT ;  /* 0x000000ff02027812 */ /* 0x008fca00078eb803 */
[----:B------:R5:W-:Y:S02]  /*0c30*/  STS [UR8+0x38], R2 ;  /* 0x00003802ff007988 */ /* 0x000be40008000808 */
.L_x_24:
[----:B------:R-:W-:Y:S05]  /*0c40*/  BSYNC.RELIABLE B1 ;  /* 0x0000000000017941 */ /* 0x000fea0003800100 */
.L_x_23:
[----:B------:R2:W-:Y:S02]  /*0c50*/  @!P3 STS [UR8+0x20], R12 ;  /* 0x0000200cff00b988 */ /* 0x0005e40008000808 */
.L_x_25:
[----:B------:R-:W-:Y:S05]  /*0c60*/  BSYNC.RECONVERGENT B2 ;  /* 0x0000000000027941 */ /* 0x000fea0003800200 */
.L_x_22:
[----:B------:R-:W-:Y:S05]  /*0c70*/  WARPSYNC.ALL ;  /* 0x0000000000007948 */ /* 0x000fea0003800000 */
[----:B------:R-:W-:Y:S01]  /*0c80*/  NOP ;  /* 0x0000000000007918 */ /* 0x000fe20000000000 */
[----:B------:R-:W2:Y:S01]  /*0c90*/  LDC R5, c[0x0][0x39c] ;  /* 0x0000e700ff057b82 */ /* 0x000ea20000000800 */
[----:B------:R-:W-:Y:S01]  /*0ca0*/  BSSY.RECONVERGENT B2, `(.L_x_26) ;  /* 0x0000010000027945 */ /* 0x000fe20003800200 */
[----:B--2---:R-:W-:-:S05]  /*0cb0*/  VIADD R5, R5, 0xffffffff ;  /* 0xffffffff05057836 */ /* 0x004fca0000000000 */
[----:B------:R2:W-:Y:S01]  /*0cc0*/  @!P3 STS [UR8+0x24], R5 ;  /* 0x00002405ff00b988 */ /* 0x0005e20008000808 */
[----:B------:R-:W-:Y:S05]  /*0cd0*/  @P3 BRA `(.L_x_27) ;  /* 0x0000000000303947 */ /* 0x000fea0003800000 */
[----:B------:R-:W2:Y:S01]  /*0ce0*/  LDS R3, [UR8+0x34] ;  /* 0x00003408ff037984 */ /* 0x000ea20008000800 */
[----:B----4-:R-:W4:Y:S03]  /*0cf0*/  LDC.64 R6, c[0x0][0x3b0] ;  /* 0x0000ec00ff067b82 */ /* 0x010f260000000a00 */
[----:B---3-5:R-:W3:Y:S01]  /*0d00*/  LDS R2, [UR8+0x1c] ;  /* 0x00001c08ff027984 */ /* 0x028ee20008000800 */
        /* <DEDUP_REMOVED lines=9> */
.L_x_27:
[----:B------:R-:W-:Y:S05]  /*0da0*/  BSYNC.RECONVERGENT B2 ;  /* 0x0000000000027941 */ /* 0x000fea0003800200 */
.L_x_26:
[----:B------:R-:W-:Y:S04]  /*0db0*/  BSSY.RECONVERGENT B3, `(.L_x_28) ;  /* 0x000001a000037945 */ /* 0x000fe80003800200 */
[----:B------:R-:W-:Y:S04]  /*0dc0*/  BSSY.RELIABLE B2, `(.L_x_29) ;  /* 0x0000015000027945 */ /* 0x000fe80003800100 */
[----:B------:R-:W-:Y:S05]  /*0dd0*/  @P3 BRA `(.L_x_30) ;  /* 0x0000000000203947 */ /* 0x000fea0003800000 */
[----:B---345:R-:W3:Y:S02]  /*0de0*/  LDS R2, [UR8+0x34] ;  /* 0x00003408ff027984 */ /* 0x038ee40008000800 */
[----:B---3--:R-:W-:-:S05]  /*0df0*/  LOP3.LUT R2, R2, 0x38, RZ, 0xb8, !PT ;  /* 0x0000003802027812 */ /* 0x008fca00078eb8ff */
[----:B------:R3:W-:Y:S01]  /*0e00*/  STS [UR8+0x34], R2 ;  /* 0x00003402ff007988 */ /* 0x0007e20008000808 */
[----:B------:R-:W-:Y:S05]  /*0e10*/  @P3 BRA `(.L_x_31) ;  /* 0x0000000000203947 */ /* 0x000fea0003800000 */
[----:B---3--:R-:W3:Y:S01]  /*0e20*/  LDS R2, [UR8+0x8] ;  /* 0x00000808ff027984 */ /* 0x008ee20008000800 */
[----:B------:R-:W-:-:S05]  /*0e30*/  IMAD.MOV.U32 R3, RZ, RZ, 0x780 ;  /* 0x00000780ff037424 */ /* 0x000fca00078e00ff */
[----:B---3--:R-:W-:-:S05]  /*0e40*/  LOP3.LUT R2, R2, 0x500, R3, 0xd8, !PT ;  /* 0x0000050002027812 */ /* 0x008fca00078ed803 */
[----:B------:R3:W-:Y:S02]  /*0e50*/  STS [UR8+0x8], R2 ;  /* 0x00000802ff007988 */ /* 0x0007e40008000808 */
.L_x_30:
[----:B------:R-:W-:Y:S05]  /*0e60*/  @P3 BRA `(.L_x_32) ;  /* 0x0000000000283947 */ /* 0x000fea0003800000 */
[----:B---345:R-:W3:Y:S02]  /*0e70*/  LDS R2, [UR8+0x8] ;  /* 0x00000808ff027984 */ /* 0x038ee40008000800 */
[----:B---3--:R-:W-:-:S05]  /*0e80*/  LOP3.LUT R2, R2, 0x1800, RZ, 0xb8, !PT ;  /* 0x0000180002027812 */ /* 0x008fca00078eb8ff */
[----:B------:R4:W-:Y:S02]  /*0e90*/  STS [UR8+0x8], R2 ;  /* 0x00000802ff007988 */ /* 0x0009e40008000808 */
.L_x_31:
[----:B------:R-:W-:Y:S05]  /*0ea0*/  @P3 BREAK.RELIABLE B2 ;  /* 0x0000000000023942 */ /* 0x000fea0003800100 */
[----:B------:R-:W-:Y:S05]  /*0eb0*/  @P3 BRA `(.L_x_33) ;  /* 0x0000000000243947 */ /* 0x000fea0003800000 */
[----:B---34-:R-:W3:Y:S01]  /*0ec0*/  LDS R2, [UR8+0x8] ;  /* 0x00000808ff027984 */ /* 0x018ee20008000800 */
[----:B------:R-:W-:-:S05]  /*0ed0*/  IMAD.MOV.U32 R3, RZ, RZ, 0x6000 ;  /* 0x00006000ff037424 */ /* 0x000fca00078e00ff */
[----:B---3--:R-:W-:-:S04]  /*0ee0*/  LOP3.LUT R2, R2, 0x6000, R3, 0xd8, !PT ;  /* 0x0000600002027812 */ /* 0x008fc800078ed803 */
[----:B------:R-:W-:-:S05]  /*0ef0*/  LOP3.LUT R2, R2, 0x400000, RZ, 0xb8, !PT ;  /* 0x0040000002027812 */ /* 0x000fca00078eb8ff */
[----:B------:R3:W-:Y:S02]  /*0f00*/  STS [UR8+0x8], R2 ;  /* 0x00000802ff007988 */ /* 0x0007e40008000808 */
.L_x_32:
[----:B------:R-:W-:Y:S05]  /*0f10*/  BSYNC.RELIABLE B2 ;  /* 0x0000000000027941 */ /* 0x000fea0003800100 */
.L_x_29:
[----:B---345:R-:W3:Y:S02]  /*0f20*/  @!P3 LDS R2, [UR8+0x8] ;  /* 0x00000808ff02b984 */ /* 0x038ee40008000800 */
[----:B---3--:R-:W-:-:S05]  /*0f30*/  @!P3 LOP3.LUT R2, R2, 0x8000, RZ, 0xb8, !PT ;  /* 0x000080000202b812 */ /* 0x008fca00078eb8ff */
[----:B------:R5:W-:Y:S02]  /*0f40*/  @!P3 STS [UR8+0x8], R2 ;  /* 0x00000802ff00b988 */ /* 0x000be40008000808 */
.L_x_33:
[----:B------:R-:W-:Y:S05]  /*0f50*/  BSYNC.RECONVERGENT B3 ;  /* 0x0000000000037941 */ /* 0x000fea0003800200 */
.L_x_28:
[----:B------:R-:W-:Y:S05]  /*0f60*/  WARPSYNC.ALL ;  /* 0x0000000000007948 */ /* 0x000fea0003800000 */
[----:B------:R-:W-:Y:S01]  /*0f70*/  NOP ;  /* 0x0000000000007918 */ /* 0x000fe20000000000 */
[----:B------:R-:W-:-:S04]  /*0f80*/  UIADD3 UR5, UPT, UPT, UR4, 0x80, URZ ;  /* 0x0000008004057890 */ /* 0x000fc8000fffe0ff */
[----:B------:R-:W-:-:S04]  /*0f90*/  UIADD3 UR26, UP0, UPT, UR5, UR20, URZ ;  /* 0x00000014051a7290 */ /* 0x000fc8000ff1e0ff */
[----:B------:R-:W-:Y:S01]  /*0fa0*/  ULEA.HI.X.SX32 UR27, UR5, UR21, 0x1, UP0 ;  /* 0x00000015051b7291 */ /* 0x000fe200080f0eff */
[----:B------:R-:W-:Y:S11]  /*0fb0*/  @P0 BRA `(.L_x_34) ;  /* 0x0000000000300947 */ /* 0x000ff60003800000 */
[----:B---345:R-:W3:Y:S01]  /*0fc0*/  S2R R2, SR_LANEID ;  /* 0x0000000000027919 */ /* 0x038ee20000000000 */
[----:B------:R-:W-:Y:S05]  /*0fd0*/  WARPSYNC.ALL ;  /* 0x0000000000007948 */ /* 0x000fea0003800000 */
[----:B------:R-:W-:Y:S01]  /*0fe0*/  NOP ;  /* 0x0000000000007918 */ /* 0x000fe20000000000 */
[----:B---3--:R-:W-:-:S05]  /*0ff0*/  IMAD.SHL.U32 R6, R2, 0x4, RZ ;  /* 0x0000000402067824 */ /* 0x008fca00078e00ff */
[----:B------:R-:W3:Y:S01]  /*1000*/  LDS R7, [R6+UR8] ;  /* 0x0000000806077984 */ /* 0x000ee20008000800 */
[----:B------:R-:W-:-:S05]  /*1010*/  IADD3 R2, P1, PT, R6, UR26, RZ ;  /* 0x0000001a06027c10 */ /* 0x000fca000ff3e0ff */
[----:B------:R-:W-:-:S05]  /*1020*/  IMAD.X R3, RZ, RZ, UR27, P1 ;  /* 0x0000001bff037e24 */ /* 0x000fca00088e06ff */
[----:B---3--:R3:W4:Y:S01]  /*1030*/  ATOMG.E.EXCH.STRONG.GPU PT, RZ, [R2], R7 ;  /* 0x0000000702ff73a8 */ /* 0x00872200041ee100 */
[----:B------:R-:W-:-:S04]  /*1040*/  DEPBAR {5,4,3,2,1,0} ;  /* 0x0000003f0000791a */ /* 0x000fc80000000000 */
[----:B------:R-:W5:Y:S02]  /*1050*/  CCTL.E.C.LDCU.IV.DEEP [UR26] ;  /* 0x000000001a007540 */ /* 0x000f640009c08000 */
[----:B-----5:R3:W-:Y:S01]  /*1060*/  UTMACCTL.IV [UR26] ;  /* 0x000000001a0079b9 */ /* 0x0207e20008000000 */
[----:B------:R-:W-:Y:S01]  /*1070*/  NOP ;  /* 0x0000000000007918 */ /* 0x000fe20000000000 */
.L_x_34:
[----:B------:R-:W-:Y:S05]  /*1080*/  @P0 BRA `(.L_x_35) ;  /* 0x00000000000c0947 */ /* 0x000fea0003800000 */
[----:B------:R0:W-:Y:S01]  /*1090*/  UTMACMDFLUSH ;  /* 0x00000000000079b7 */ /* 0x0001e20000000000 */
[----:B------:R-:W-:Y:S05]  /*10a0*/  @P0 BRA `(.L_x_35) ;  /* 0x0000000000040947 */ /* 0x000fea0003800000 */
[----:B------:R-:W-:-:S04]  /*10b0*/  DEPBAR.LE SB0, 0x0 ;  /* 0x000080000000791a */ /* 0x000fc80000000000 */
.L_x_35:
[----:B------:R-:W-:Y:S05]  /*10c0*/  WARPSYNC.ALL ;  /* 0x0000000000007948 */ /* 0x000fea0003800000 */
[----:B------:R-:W-:Y:S01]  /*10d0*/  NOP ;  /* 0x0000000000007918 */ /* 0x000fe20000000000 */
[----:B----4-:R-:W-:Y:S06]  /*10e0*/  BAR.SYNC.DEFER_BLOCKING 0x0 ;  /* 0x0000000000007b1d */ /* 0x010fec0000010000 */
[----:B------:R-:W-:Y:S02]  /*10f0*/  BSSY.RECONVERGENT B3, `(.L_x_36) ;  /* 0x000000b000037945 */ /* 0x000fe40003800200 */
[----:B------:R-:W-:Y:S06]  /*1100*/  BAR.SYNC.DEFER_BLOCKING 0x0 ;  /* 0x0000000000007b1d */ /* 0x000fec0000010000 */
[----:B------:R4:W-:Y:S01]  /*1110*/  @!P0 STS [R11], RZ ;  /* 0x000000ff0b008388 */ /* 0x0009e20000000800 */
[----:B------:R-:W-:Y:S01]  /*1120*/  NOP ;  /* 0x0000000000007918 */ /* 0x000fe20000000000 */
[----:B------:R-:W-:Y:S05]  /*1130*/  @P3 BRA `(.L_x_37) ;  /* 0x0000000000183947 */ /* 0x000fea0003800000 */
[----:B---3-5:R-:W3:Y:S01]  /*1140*/  LDS R2, [UR8+0x8] ;  /* 0x00000808ff027984 */ /* 0x028ee20008000800 */
[----:B------:R-:W5:Y:S01]  /*1150*/  LDC.64 R6, c[0x0][0x390] ;  /* 0x0000e400ff067b82 */ /* 0x000f620000000a00 */
[----:B------:R-:W-:Y:S02]  /*1160*/  IMAD.MOV.U32 R3, RZ, RZ, 0x70 ;  /* 0x00000070ff037424 */ /* 0x000fe400078e00ff */
[----:B-----5:R5:W-:Y:S03]  /*1170*/  STS.64 [UR8], R6 ;  /* 0x00000006ff007988 */ /* 0x020be60008000a08 */
[----:B---3--:R-:W-:-:S05]  /*1180*/  LOP3.LUT R2, R2, 0x10, R3, 0xd8, !PT ;  /* 0x0000001002027812 */ /* 0x008fca00078ed803 */
[----:B------:R5:W-:Y:S02]  /*1190*/  STS [UR8+0x8], R2 ;  /* 0x00000802ff007988 */ /* 0x000be40008000808 */
.L_x_37:
[----:B---3--:R-:W-:Y:S05]  /*11a0*/  BSYNC.RECONVERGENT B3 ;  /* 0x0000000000037941 */ /* 0x008fea0003800200 */
.L_x_36:
[----:B------:R-:W-:Y:S04]  /*11b0*/  BSSY.RECONVERGENT B4, `(.L_x_38) ;  /* 0x0000011000047945 */ /* 0x000fe80003800200 */
[----:B------:R-:W-:Y:S04]  /*11c0*/  BSSY.RELIABLE B3, `(.L_x_39) ;  /* 0x000000e000037945 */ /* 0x000fe80003800100 */
[----:B------:R-:W-:Y:S05]  /*11d0*/  @P3 BRA `(.L_x_40) ;  /* 0x0000000000243947 */ /* 0x000fea0003800000 */
[----:B-----5:R-:W3:Y:S01]  /*11e0*/  LDS R2, [UR8+0x34] ;  /* 0x00003408ff027984 */ /* 0x020ee20008000800 */
[----:B------:R-:W-:-:S05]  /*11f0*/  IMAD.MOV.U32 R3, RZ, RZ, 0x3f000000 ;  /* 0x3f000000ff037424 */ /* 0x000fca00078e00ff */
[----:B---3--:R-:W-:-:S05]  /*1200*/  LOP3.LUT R2, R2, 0xff000000, R3, 0xb8, !PT ;  /* 0xff00000002027812 */ /* 0x008fca00078eb803 */
[----:B------:R3:W-:Y:S01]  /*1210*/  STS [UR8+0x34], R2 ;  /* 0x00003402ff007988 */ /* 0x0007e20008000808 */
[----:B------:R-:W-:Y:S05]  /*1220*/  @P3 BRA `(.L_x_41) ;  /* 0x00000000001c3947 */ /* 0x000fea0003800000 */
[----:B---3--:R-:W3:Y:S01]  /*1230*/  LDS R2, [UR8+0x38] ;  /* 0x00003808ff027984 */ /* 0x008ee20008000800 */
[----:B------:R-:W-:-:S05]  /*1240*/  IMAD.MOV.U32 R3, RZ, RZ, 0x3f ;  /* 0x0000003fff037424 */ /* 0x000fca00078e00ff */
[----:B---3--:R-:W-:-:S05]  /*1250*/  LOP3.LUT R2, R2, 0xff, R3, 0xb8, !PT ;  /* 0x000000ff02027812 */ /* 0x008fca00078eb803 */
[----:B------:R3:W-:Y:S02]  /*1260*/  STS [UR8+0x38], R2 ;  /* 0x00003802ff007988 */ /* 0x0007e40008000808 */
.L_x_40:
[----:B------:R-:W-:Y:S05]  /*1270*/  @P3 BREAK.RELIABLE B3 ;  /* 0x0000000000033942 */ /* 0x000fea0003800100 */
[----:B------:R-:W-:Y:S05]  /*1280*/  @P3 BRA `(.L_x_42) ;  /* 0x00000000000c3947 */ /* 0x000fea0003800000 */
[----:B------:R2:W-:Y:S02]  /*1290*/  STS [UR8+0x20], R5 ;  /* 0x00002005ff007988 */ /* 0x0005e40008000808 */
.L_x_41:
[----:B------:R-:W-:Y:S05]  /*12a0*/  BSYNC.RELIABLE B3 ;  /* 0x0000000000037941 */ /* 0x000fea0003800100 */
.L_x_39:
[----:B------:R2:W-:Y:S02]  /*12b0*/  @!P3 STS [UR8+0x24], R4 ;  /* 0x00002404ff00b988 */ /* 0x0005e40008000808 */
.L_x_42:
[----:B------:R-:W-:Y:S05]  /*12c0*/  BSYNC.RECONVERGENT B4 ;  /* 0x0000000000047941 */ /* 0x000fea0003800200 */
.L_x_38:
[----:B------:R-:W-:Y:S05]  /*12d0*/  WARPSYNC.ALL ;  /* 0x0000000000007948 */ /* 0x000fea0003800000 */
[----:B------:R-:W-:Y:S01]  /*12e0*/  NOP ;  /* 0x0000000000007918 */ /* 0x000fe20000000000 */
[----:B------:R-:W-:Y:S04]  /*12f0*/  BSSY.RECONVERGENT B4, `(.L_x_43) ;  /* 0x000000e000047945 */ /* 0x000fe80003800200 */
[----:B------:R-:W-:Y:S05]  /*1300*/  @P3 BRA `(.L_x_44) ;  /* 0x0000000000303947 */ /* 0x000fea0003800000 */
[----:B------:R-:W2:Y:S02]  /*1310*/  LDS R3, [UR8+0x34] ;  /* 0x00003408ff037984 */ /* 0x000ea40008000800 */
[----:B--2---:R-:W2:Y:S02]  /*1320*/  LDC.64 R4, c[0x0][0x3b8] ;  /* 0x0000ee00ff047b82 */ /* 0x004ea40000000a00 */
[----:B---3-5:R-:W3:Y:S01]  /*1330*/  LDS R2, [UR8+0x1c] ;  /* 0x00001c08ff027984 */ /* 0x028ee20008000800 */
[C---:B--2---:R-:W-:Y:S01]  /*1340*/  SHF.L.U64.HI R5, R4.reuse, 0x1, R5 ;  /* 0x0000000104057819 */ /* 0x044fe20000010205 */
[----:B------:R-:W-:-:S03]  /*1350*/  IMAD.SHL.U32 R4, R4, 0x2, RZ ;  /* 0x0000000204047824 */ /* 0x000fc600078e00ff */
[--C-:B------:R-:W-:Y:S02]  /*1360*/  SHF.R.U32.HI R7, RZ, 0x4, R5.reuse ;  /* 0x00000004ff077819 */ /* 0x100fe40000011605 */
[----:B------:R-:W-:-:S05]  /*1370*/  SHF.R.U64 R4, R4, 0x4, R5 ;  /* 0x0000000404047819 */ /* 0x000fca0000001205 */
[----:B------:R2:W-:Y:S01]  /*1380*/  STS [UR8+0xc], R4 ;  /* 0x00000c04ff007988 */ /* 0x0005e20008000808 */
[----:B------:R-:W-:Y:S02]  /*1390*/  LOP3.LUT R3, R3, 0x7, RZ, 0xb8, !PT ;  /* 0x0000000703037812 */ /* 0x000fe400078eb8ff */
[----:B---3--:R-:W-:-:S03]  /*13a0*/  LOP3.LUT R2, R2, 0xf, R7, 0xb8, !PT ;  /* 0x0000000f02027812 */ /* 0x008fc600078eb807 */
[----:B------:R2:W-:Y:S04]  /*13b0*/  STS [UR8+0x34], R3 ;  /* 0x00003403ff007988 */ /* 0x0005e80008000808 */
[----:B------:R2:W-:Y:S02]  /*13c0*/  STS [UR8+0x1c], R2 ;  /* 0x00001c02ff007988 */ /* 0x0005e40008000808 */
.L_x_44:
[----:B------:R-:W-:Y:S05]  /*13d0*/  BSYNC.RECONVERGENT B4 ;  /* 0x0000000000047941 */ /* 0x000fea0003800200 */
.L_x_43:
[----:B------:R-:W-:Y:S04]  /*13e0*/  BSSY.RECONVERGENT B5, `(.L_x_45) ;  /* 0x000001a000057945 */ /* 0x000fe80003800200 */
[----:B------:R-:W-:Y:S04]  /*13f0*/  BSSY.RELIABLE B4, `(.L_x_46) ;  /* 0x0000015000047945 */ /* 0x000fe80003800100 */
[----:B------:R-:W-:Y:S05]  /*1400*/  @P3 BRA `(.L_x_47) ;  /* 0x0000000000203947 */ /* 0x000fea0003800000 */
[----:B--23-5:R-:W2:Y:S02]  /*1410*/  LDS R2, [UR8+0x34] ;  /* 0x00003408ff027984 */ /* 0x02cea40008000800 */
[----:B--2---:R-:W-:-:S05]  /*1420*/  LOP3.LUT R2, R2, 0x38, RZ, 0xb8, !PT ;  /* 0x0000003802027812 */ /* 0x004fca00078eb8ff */
[----:B------:R2:W-:Y:S01]  /*1430*/  STS [UR8+0x34], R2 ;  /* 0x00003402ff007988 */ /* 0x0005e20008000808 */
[----:B------:R-:W-:Y:S05]  /*1440*/  @P3 BRA `(.L_x_48) ;  /* 0x0000000000203947 */ /* 0x000fea0003800000 */
[----:B--2---:R-:W2:Y:S01]  /*1450*/  LDS R2, [UR8+0x8] ;  /* 0x00000808ff027984 */ /* 0x004ea20008000800 */
[----:B------:R-:W-:-:S05]  /*1460*/  IMAD.MOV.U32 R3, RZ, RZ, 0x780 ;  /* 0x00000780ff037424 */ /* 0x000fca00078e00ff */
[----:B--2---:R-:W-:-:S05]  /*1470*/  LOP3.LUT R2, R2, 0x500, R3, 0xd8, !PT ;  /* 0x0000050002027812 */ /* 0x004fca00078ed803 */
[----:B------:R2:W-:Y:S02]  /*1480*/  STS [UR8+0x8], R2 ;  /* 0x00000802ff007988 */ /* 0x0005e40008000808 */
.L_x_47:
[----:B------:R-:W-:Y:S05]  /*1490*/  @P3 BRA `(.L_x_49) ;  /* 0x0000000000283947 */ /* 0x000fea0003800000 */
[----:B--23-5:R-:W2:Y:S02]  /*14a0*/  LDS R2, [UR8+0x8] ;  /* 0x00000808ff027984 */ /* 0x02cea40008000800 */
[----:B--2---:R-:W-:-:S05]  /*14b0*/  LOP3.LUT R2, R2, 0x1800, RZ, 0xb8, !PT ;  /* 0x0000180002027812 */ /* 0x004fca00078eb8ff */
[----:B------:R3:W-:Y:S02]  /*14c0*/  STS [UR8+0x8], R2 ;  /* 0x00000802ff007988 */ /* 0x0007e40008000808 */
.L_x_48:
[----:B------:R-:W-:Y:S05]  /*14d0*/  @P3 BREAK.RELIABLE B4 ;  /* 0x0000000000043942 */ /* 0x000fea0003800100 */
[----:B------:R-:W-:Y:S05]  /*14e0*/  @P3 BRA `(.L_x_50) ;  /* 0x0000000000243947 */ /* 0x000fea0003800000 */
[----:B--23--:R-:W2:Y:S01]  /*14f0*/  LDS R2, [UR8+0x8] ;  /* 0x00000808ff027984 */ /* 0x00cea20008000800 */
[----:B------:R-:W-:-:S05]  /*1500*/  IMAD.MOV.U32 R3, RZ, RZ, 0x6000 ;  /* 0x00006000ff037424 */ /* 0x000fca00078e00ff */
[----:B--2---:R-:W-:-:S04]  /*1510*/  LOP3.LUT R2, R2, 0x6000, R3, 0xd8, !PT ;  /* 0x0000600002027812 */ /* 0x004fc800078ed803 */
[----:B------:R-:W-:-:S05]  /*1520*/  LOP3.LUT R2, R2, 0x400000, RZ, 0xb8, !PT ;  /* 0x0040000002027812 */ /* 0x000fca00078eb8ff */
[----:B------:R2:W-:Y:S02]  /*1530*/  STS [UR8+0x8], R2 ;  /* 0x00000802ff007988 */ /* 0x0005e40008000808 */
.L_x_49:
[----:B------:R-:W-:Y:S05]  /*1540*/  BSYNC.RELIABLE B4 ;  /* 0x0000000000047941 */ /* 0x000fea0003800100 */
.L_x_46:
[----:B--23-5:R-:W2:Y:S02]  /*1550*/  @!P3 LDS R2, [UR8+0x8] ;  /* 0x00000808ff02b984 */ /* 0x02cea40008000800 */
[----:B--2---:R-:W-:-:S05]  /*1560*/  @!P3 LOP3.LUT R2, R2, 0x8000, RZ, 0xb8, !PT ;  /* 0x000080000202b812 */ /* 0x004fca00078eb8ff */
[----:B------:R5:W-:Y:S02]  /*1570*/  @!P3 STS [UR8+0x8], R2 ;  /* 0x00000802ff00b988 */ /* 0x000be40008000808 */
.L_x_50:
[----:B------:R-:W-:Y:S05]  /*1580*/  BSYNC.RECONVERGENT B5 ;  /* 0x0000000000057941 */ /* 0x000fea0003800200 */
.L_x_45:
[----:B------:R-:W-:Y:S05]  /*1590*/  WARPSYNC.ALL ;  /* 0x0000000000007948 */ /* 0x000fea0003800000 */
[----:B------:R-:W-:Y:S01]  /*15a0*/  NOP ;  /* 0x0000000000007918 */ /* 0x000fe20000000000 */
[----:B------:R-:W-:-:S04]  /*15b0*/  UIADD3 UR4, UPT, UPT, UR4, 0x100, URZ ;  /* 0x0000010004047890 */ /* 0x000fc8000fffe0ff */
[----:B------:R-:W-:-:S04]  /*15c0*/  UIADD3 UR20, UP0, UPT, UR4, UR20, URZ ;  /* 0x0000001404147290 */ /* 0x000fc8000ff1e0ff */
[----:B------:R-:W-:Y:S01]  /*15d0*/  ULEA.HI.X.SX32 UR21, UR4, UR21, 0x1, UP0 ;  /* 0x0000001504157291 */ /* 0x000fe200080f0eff */
[----:B------:R-:W-:Y:S11]  /*15e0*/  @P0 BRA `(.L_x_51) ;  /* 0x0000000000300947 */ /* 0x000ff60003800000 */
[----:B--23-5:R-:W2:Y:S01]  /*15f0*/  S2R R2, SR_LANEID ;  /* 0x0000000000027919 */ /* 0x02cea20000000000 */
[----:B------:R-:W-:Y:S05]  /*1600*/  WARPSYNC.ALL ;  /* 0x0000000000007948 */ /* 0x000fea0003800000 */
[----:B------:R-:W-:Y:S01]  /*1610*/  NOP ;  /* 0x0000000000007918 */ /* 0x000fe20000000000 */
[----:B--2---:R-:W-:-:S05]  /*1620*/  IMAD.SHL.U32 R4, R2, 0x4, RZ ;  /* 0x0000000402047824 */ /* 0x004fca00078e00ff */
[----:B------:R-:W2:Y:S01]  /*1630*/  LDS R5, [R4+UR8] ;  /* 0x0000000804057984 */ /* 0x000ea20008000800 */
[----:B------:R-:W-:-:S05]  /*1640*/  IADD3 R2, P1, PT, R4, UR20, RZ ;  /* 0x0000001404027c10 */ /* 0x000fca000ff3e0ff */
[----:B------:R-:W-:-:S05]  /*1650*/  IMAD.X R3, RZ, RZ, UR21, P1 ;  /* 0x00000015ff037e24 */ /* 0x000fca00088e06ff */
[----:B--2---:R2:W3:Y:S01]  /*1660*/  ATOMG.E.EXCH.STRONG.GPU PT, RZ, [R2], R5 ;  /* 0x0000000502ff73a8 */ /* 0x0044e200041ee100 */
[----:B------:R-:W-:-:S04]  /*1670*/  DEPBAR {5,4,3,2,1,0} ;  /* 0x0000003f0000791a */ /* 0x000fc80000000000 */
[----:B------:R-:W5:Y:S02]  /*1680*/  CCTL.E.C.LDCU.IV.DEEP [UR20] ;  /* 0x0000000014007540 */ /* 0x000f640009c08000 */
[----:B-----5:R2:W-:Y:S01]  /*1690*/  UTMACCTL.IV [UR20] ;  /* 0x00000000140079b9 */ /* 0x0205e20008000000 */
[----:B------:R-:W-:Y:S01]  /*16a0*/  NOP ;  /* 0x0000000000007918 */ /* 0x000fe20000000000 */
.L_x_51:
[----:B------:R-:W-:Y:S05]  /*16b0*/  @P0 BRA `(.L_x_52) ;  /* 0x00000000000c0947 */ /* 0x000fea0003800000 */
[----:B------:R0:W-:Y:S01]  /*16c0*/  UTMACMDFLUSH ;  /* 0x00000000000079b7 */ /* 0x0001e20000000000 */
[----:B------:R-:W-:Y:S05]  /*16d0*/  @P0 BRA `(.L_x_52) ;  /* 0x0000000000040947 */ /* 0x000fea0003800000 */
[----:B------:R-:W-:-:S04]  /*16e0*/  DEPBAR.LE SB0, 0x0 ;  /* 0x000080000000791a */ /* 0x000fc80000000000 */
.L_x_52:
[----:B------:R-:W-:Y:S05]  /*16f0*/  WARPSYNC.ALL ;  /* 0x0000000000007948 */ /* 0x000fea0003800000 */
[----:B------:R-:W-:Y:S01]  /*1700*/  NOP ;  /* 0x0000000000007918 */ /* 0x000fe20000000000 */
[----:B---3--:R-:W-:Y:S01]  /*1710*/  BAR.SYNC.DEFER_BLOCKING 0x0 ;  /* 0x0000000000007b1d */ /* 0x008fe20000010000 */
[----:B--2--5:R-:W-:Y:S01]  /*1720*/  SHF.R.U32.HI R2, RZ, 0x5, R0 ;  /* 0x00000005ff027819 */ /* 0x024fe20000011600 */
[----:B------:R-:W-:Y:S01]  /*1730*/  UIADD3 UR12, UPT, UPT, UR8, 0x14010, URZ ;  /* 0x00014010080c7890 */ /* 0x000fe2000fffe0ff */
[----:B------:R-:W-:Y:S01]  /*1740*/  ISETP.GE.AND P0, PT, R10, 0x1, PT ;  /* 0x000000010a00780c */ /* 0x000fe20003f06270 */
[----:B------:R-:W-:Y:S01]  /*1750*/  USHF.L.U32 UR15, UR7, 0x6, URZ ;  /* 0x00000006070f7899 */ /* 0x000fe200080006ff */
[----:B------:R-:W-:Y:S01]  /*1760*/  R2UR UR22, R2 ;  /* 0x00000000021672ca */ /* 0x000fe200000e0000 */
[----:B------:R-:W-:Y:S01]  /*1770*/  VOTEU.ALL UP0, P3 ;  /* 0x0000000000ff7886 */ /* 0x000fe20001800000 */
[----:B------:R-:W-:Y:S01]  /*1780*/  UMOV UR4, 0x1 ;  /* 0x0000000100047882 */ /* 0x000fe20000000000 */
[----:B------:R-:W-:Y:S01]  /*1790*/  VOTEU.ALL UP1, P3 ;  /* 0x0000000000ff7886 */ /* 0x000fe20001820000 */
[----:B------:R-:W-:Y:S01]  /*17a0*/  USHF.L.U32 UR19, UR19, 0x8, URZ ;  /* 0x0000000813137899 */ /* 0x000fe200080006ff */
[----:B------:R-:W-:Y:S01]  /*17b0*/  BSSY.RECONVERGENT B5, `(.L_x_53) ;  /* 0x0000018000057945 */ /* 0x000fe20003800200 */
[----:B------:R-:W-:-:S04]  /*17c0*/  @!UP0 UIADD3 UR10, UPT, UPT, -UR4, 0x100000, URZ ;  /* 0x00100000040a8890 */ /* 0x000fc8000fffe1ff */
[----:B------:R-:W-:Y:S02]  /*17d0*/  @!UP0 USHF.L.U32 UR11, UR10, 0xb, URZ ;  /* 0x0000000b0a0b8899 */ /* 0x000fe400080006ff */
[----:B------:R-:W-:Y:S02]  /*17e0*/  @!UP0 USHF.L.U32 UR10, UR10, 0x1, URZ ;  /* 0x000000010a0a8899 */ /* 0x000fe400080006ff */
[----:B------:R-:W-:-:S04]  /*17f0*/  @!UP0 UIADD3 UR4, UPT, UPT, -UR4, 0x100000, URZ ;  /* 0x0010000004048890 */ /* 0x000fc8000fffe1ff */
[----:B------:R-:W-:Y:S02]  /*1800*/  @!UP0 USHF.L.U32 UR5, UR4, 0xb, URZ ;  /* 0x0000000b04058899 */ /* 0x000fe400080006ff */
[----:B------:R-:W-:Y:S01]  /*1810*/  @!UP0 USHF.L.U32 UR4, UR4, 0x1, URZ ;  /* 0x0000000104048899 */ /* 0x000fe200080006ff */
[----:B------:R-:W-:Y:S01]  /*1820*/  VOTEU.ALL UP0, P3 ;  /* 0x0000000000ff7886 */ /* 0x000fe20001800000 */
[----:B------:R-:W2:Y:S04]  /*1830*/  FENCE.VIEW.ASYNC.S ;  /* 0x00000000000073c6 */ /* 0x000ea80000000000 */
[----:B--2---:R2:W3:Y:S06]  /*1840*/  @!UP0 SYNCS.EXCH.64 URZ, [UR8+0x14000], UR10 ;  /* 0x0140000a08ff85b2 */ /* 0x0044ec0008000100 */
[----:B------:R2:W3:Y:S02]  /*1850*/  @!UP1 SYNCS.EXCH.64 URZ, [UR8+0x14010], UR4 ;  /* 0x0140100408ff95b2 */ /* 0x0004e40008000100 */
[----:B---3--:R-:W-:Y:S06]  /*1860*/  BAR.SYNC.DEFER_BLOCKING 0x0 ;  /* 0x0000000000007b1d */ /* 0x008fec0000010000 */
[----:B------:R-:W-:Y:S05]  /*1870*/  @P3 BRA `(.L_x_54) ;  /* 0x00000000002c3947 */ /* 0x000fea0003800000 */
[----:B--2---:R-:W-:Y:S02]  /*1880*/  UMOV UR4, 0x1 ;  /* 0x0000000100047882 */ /* 0x004fe40000000000 */
[----:B------:R-:W-:-:S04]  /*1890*/  UIADD3 UR10, UPT, UPT, -UR4, 0x100000, URZ ;  /* 0x00100000040a7890 */ /* 0x000fc8000fffe1ff */
[----:B------:R-:W-:Y:S02]  /*18a0*/  USHF.L.U32 UR11, UR10, 0xb, URZ ;  /* 0x0000000b0a0b7899 */ /* 0x000fe400080006ff */
[----:B------:R-:W-:Y:S02]  /*18b0*/  USHF.L.U32 UR10, UR10, 0x1, URZ ;  /* 0x000000010a0a7899 */ /* 0x000fe400080006ff */
[----:B------:R-:W-:-:S04]  /*18c0*/  UIADD3 UR4, UPT, UPT, -UR4, 0x100000, URZ ;  /* 0x0010000004047890 */ /* 0x000fc8000fffe1ff */
[----:B------:R-:W-:Y:S02]  /*18d0*/  USHF.L.U32 UR5, UR4, 0xb, URZ ;  /* 0x0000000b04057899 */ /* 0x000fe400080006ff */
[----:B------:R-:W-:Y:S01]  /*18e0*/  USHF.L.U32 UR4, UR4, 0x1, URZ ;  /* 0x0000000104047899 */ /* 0x000fe200080006ff */
[----:B------:R-:W2:Y:S03]  /*18f0*/  FENCE.VIEW.ASYNC.S ;  /* 0x00000000000073c6 */ /* 0x000ea60000000000 */
[----:B--2---:R3:W5:Y:S08]  /*1900*/  SYNCS.EXCH.64 URZ, [UR8+0x14008], UR10 ;  /* 0x0140080a08ff75b2 */ /* 0x0047700008000100 */
[----:B------:R3:W2:Y:S02]  /*1910*/  SYNCS.EXCH.64 URZ, [UR8+0x14018], UR4 ;  /* 0x0140180408ff75b2 */ /* 0x0006a40008000100 */
[----:B---3--:R-:W-:Y:S01]  /*1920*/  NOP ;  /* 0x0000000000007918 */ /* 0x008fe20000000000 */
.L_x_54:
[----:B--2---:R-:W-:Y:S05]  /*1930*/  BSYNC.RECONVERGENT B5 ;  /* 0x0000000000057941 */ /* 0x004fea0003800200 */
.L_x_53:
[----:B------:R-:W-:Y:S05]  /*1940*/  @!P0 BRA `(.L_x_55) ;  /* 0x0000000800788947 */ /* 0x000fea0003800000 */
[----:B-----5:R-:W-:Y:S01]  /*1950*/  BAR.SYNC.DEFER_BLOCKING 0x0 ;  /* 0x0000000000007b1d */ /* 0x020fe20000010000 */
[----:B------:R-:W-:Y:S01]  /*1960*/  ELECT P1, URZ, PT ;  /* 0x0000000000ff782f */ /* 0x000fe20003820000 */
[----:B------:R-:W-:Y:S01]  /*1970*/  @!P3 IMAD.MOV.U32 R2, RZ, RZ, 0xa000 ;  /* 0x0000a000ff02b424 */ /* 0x000fe200078e00ff */
[----:B------:R-:W-:Y:S02]  /*1980*/  UIADD3 UR4, UPT, UPT, UR8, 0x10000, URZ ;  /* 0x0001000008047890 */ /* 0x000fe4000fffe0ff */
[----:B------:R-:W-:Y:S01]  /*1990*/  ISETP.LT.U32.AND P1, PT, R68, 0x20, P1 ;  /* 0x000000204400780c */ /* 0x000fe20000f21070 */
[----:B------:R-:W-:Y:S01]  /*19a0*/  UMOV UR7, UR15 ;  /* 0x0000000f00077c82 */ /* 0x000fe20008000000 */
[----:B------:R-:W-:Y:S01]  /*19b0*/  ELECT P0, URZ, PT ;  /* 0x0000000000ff782f */ /* 0x000fe20003800000 */
[----:B------:R-:W-:-:S03]  /*19c0*/  UMOV UR11, UR19 ;  /* 0x00000013000b7c82 */ /* 0x000fc60008000000 */
[----:B------:R-:W-:-:S07]  /*19d0*/  ISETP.LT.U32.AND P0, PT, R68, 0x20, P0 ;  /* 0x000000204400780c */ /* 0x000fce0000701070 */
[----:B------:R-:W-:Y:S01]  /*19e0*/  VOTEU.ANY UP0, P1 ;  /* 0x0000000000ff7886 */ /* 0x000fe20000800100 */
[----:B------:R-:W-:-:S04]  /*19f0*/  VOTEU.ANY UP2, P1 ;  /* 0x0000000000ff7886 */ /* 0x000fc80000840100 */
[----:B------:R-:W-:Y:S02]  /*1a00*/  @UP0 UIADD3 UR5, UPT, UPT, UR8, 0x14000, URZ ;  /* 0x0001400008050890 */ /* 0x000fe4000fffe0ff */
[----:B------:R2:W-:Y:S01]  /*1a10*/  @!P3 SYNCS.ARRIVE.TRANS64 RZ, [UR8+0x14000], R2 ;  /* 0x01400002ffffb9a7 */ /* 0x0005e20008000008 */
[----:B------:R-:W-:Y:S01]  /*1a20*/  @UP0 UMOV UR6, URZ ;  /* 0x000000ff00060c82 */ /* 0x000fe20008000000 */
[----:B------:R-:W-:Y:S01]  /*1a30*/  BAR.SYNC.DEFER_BLOCKING 0x0 ;  /* 0x0000000000007b1d */ /* 0x000fe20000010000 */
[----:B------:R-:W-:-:S05]  /*1a40*/  UISETP.NE.U32.AND UP0, UPT, UR22, URZ, UPT ;  /* 0x000000ff1600728c */ /* 0x000fca000bf05070 */
[----:B------:R-:W-:Y:S01]  /*1a50*/  VOTEU.ANY UP1, P0 ;  /* 0x0000000000ff7886 */ /* 0x000fe20000020100 */
[----:B------:R-:W-:-:S04]  /*1a60*/  VOTEU.ANY UP3, P0 ;  /* 0x0000000000ff7886 */ /* 0x000fc80000060100 */
[----:B------:R-:W-:Y:S01]  /*1a70*/  @UP1 UIADD3 UR9, UPT, UPT, UR8, 0x14000, URZ ;  /* 0x0001400008091890 */ /* 0x000fe2000fffe0ff */
[----:B------:R-:W-:Y:S01]  /*1a80*/  @UP1 UMOV UR10, URZ ;  /* 0x000000ff000a1c82 */ /* 0x000fe20008000000 */
[----:B------:R2:W-:Y:S01]  /*1a90*/  @UP2 UTMALDG.2D [UR4], [UR24] ;  /* 0x00000004180025b4 */ /* 0x0005e20008008000 */
[----:B------:R3:W-:Y:S06]  /*1aa0*/  MEMBAR.ALL.CTA ;  /* 0x0000000000007992 */ /* 0x0007ec0000008000 */
[----:B---3--:R-:W3:Y:S02]  /*1ab0*/  FENCE.VIEW.ASYNC.S ;  /* 0x00000000000073c6 */ /* 0x008ee40000000000 */
[----:B---3--:R-:W-:Y:S06]  /*1ac0*/  BAR.SYNC.DEFER_BLOCKING 0x0 ;  /* 0x0000000000007b1d */ /* 0x008fec0000010000 */
[----:B------:R2:W-:Y:S02]  /*1ad0*/  @UP3 UTMALDG.2D [UR8], [UR26] ;  /* 0x000000081a0035b4 */ /* 0x0005e40008008000 */
[----:B------:R-:W-:Y:S06]  /*1ae0*/  BAR.SYNC.DEFER_BLOCKING 0x0 ;  /* 0x0000000000007b1d */ /* 0x000fec0000010000 */
[----:B------:R-:W3:Y:S02]  /*1af0*/  SYNCS.PHASECHK.TRANS64.TRYWAIT P0, [UR8+0x14000], RZ ;  /* 0x014000ffff0075a7 */ /* 0x000ee40008001108 */
[----:B--23--:R-:W-:Y:S05]  /*1b00*/  @!P0 BRA `(.L_x_56) ;  /* 0x0000001000208947 */ /* 0x00cfea0003800000 */
.L_x_70:
[----:B------:R-:W-:Y:S05]  /*1b10*/  BRA.U UP0, `(.L_x_57) ;  /* 0x0000000100747547 */ /* 0x000fea000b800000 */
[----:B------:R-:W-:Y:S02]  /*1b20*/  USHF.R.U32.HI UR6, URZ, 0x4, UR4 ;  /* 0x00000004ff067899 */ /* 0x000fe40008011604 */
[----:B------:R-:W-:Y:S02]  /*1b30*/  USHF.R.U32.HI UR10, URZ, 0x4, UR8 ;  /* 0x00000004ff0a7899 */ /* 0x000fe40008011608 */
[----:B------:R-:W-:Y:S02]  /*1b40*/  USGXT.U32 UR6, UR6, 0xe ;  /* 0x0000000e0606789a */ /* 0x000fe40008000000 */
[----:B------:R-:W-:Y:S02]  /*1b50*/  USGXT.U32 UR10, UR10, 0xe ;  /* 0x0000000e0a0a789a */ /* 0x000fe40008000000 */
[----:B------:R-:W-:Y:S02]  /*1b60*/  UIADD3 UR34, UP0, UPT, UR6, 0x2, URZ ;  /* 0x0000000206227890 */ /* 0x000fe4000ff1e0ff */
[----:B------:R-:W-:Y:S01]  /*1b70*/  UIADD3 UR32, UP1, UPT, UR10, 0x2, URZ ;  /* 0x000000020a207890 */ /* 0x000fe2000ff3e0ff */
[----:B------:R-:W-:Y:S01]  /*1b80*/  UMOV UR4, URZ ;  /* 0x000000ff00047c82 */ /* 0x000fe20008000000 */
[----:B------:R-:W-:Y:S01]  /*1b90*/  UMOV UR5, URZ ;  /* 0x000000ff00057c82 */ /* 0x000fe20008000000 */
[----:B------:R-:W-:-:S02]  /*1ba0*/  UIADD3.X UR35, UPT, UPT, UR4, 0x40004040, URZ, UP0, !UPT ;  /* 0x4000404004237890 */ /* 0x000fc400087fe4ff */
[----:B------:R-:W-:Y:S02]  /*1bb0*/  UIADD3.X UR33, UPT, UPT, UR5, 0x40004040, URZ, UP1, !UPT ;  /* 0x4000404005217890 */ /* 0x000fe40008ffe4ff */
[----:B------:R-:W-:Y:S02]  /*1bc0*/  UIADD3.64 UR4, UPT, UPT, UR34, 0x2, URZ ;  /* 0x0000000222047897 */ /* 0x000fe4000fffe0ff */
[----:B------:R-:W-:Y:S02]  /*1bd0*/  UIADD3.64 UR16, UPT, UPT, UR32, 0x2, URZ ;  /* 0x0000000220107897 */ /* 0x000fe4000fffe0ff */
[----:B------:R-:W-:Y:S02]  /*1be0*/  UIADD3.64 UR28, UPT, UPT, UR34, 0x4, URZ ;  /* 0x00000004221c7897 */ /* 0x000fe4000fffe0ff */
[----:B------:R-:W-:Y:S01]  /*1bf0*/  UIADD3.64 UR30, UPT, UPT, UR32, 0x4, URZ ;  /* 0x00000004201e7897 */ /* 0x000fe2000fffe0ff */
[----:B------:R-:W-:Y:S01]  /*1c00*/  UMOV UR36, 0x0 ;  /* 0x0000000000247882 */ /* 0x000fe20000000000 */
[----:B------:R-:W-:Y:S01]  /*1c10*/  UMOV UR37, 0x4400490 ;  /* 0x0440049000257882 */ /* 0x000fe20000000000 */
[----:B------:R-:W-:Y:S01]  /*1c20*/  UMOV UR7, 0x40004040 ;  /* 0x4000404000077882 */ /* 0x000fe20000000000 */
[----:B------:R-:W-:Y:S01]  /*1c30*/  UMOV UR11, 0x40004040 ;  /* 0x40004040000b7882 */ /* 0x000fe20000000000 */
[----:B------:R-:W-:Y:S01]  /*1c40*/  UMOV UR38, 0x0 ;  /* 0x0000000000267882 */ /* 0x000fe20000000000 */
[----:B------:R-:W-:Y:S01]  /*1c50*/  UMOV UR39, 0x4400490 ;  /* 0x0440049000277882 */ /* 0x000fe20000000000 */
[----:B------:R-:W-:Y:S01]  /*1c60*/  UMOV UR40, 0x0 ;  /* 0x0000000000287882 */ /* 0x000fe20000000000 */
[----:B------:R-:W-:Y:S01]  /*1c70*/  UMOV UR41, 0x4400490 ;  /* 0x0440049000297882 */ /* 0x000fe20000000000 */
[----:B------:R2:W-:Y:S01]  /*1c80*/  UTCHMMA gdesc[UR6], gdesc[UR10], tmem[UR23], tmem[UR36], idesc[UR37], !UPT ;  /* 0x00ff240a060075ea */ /* 0x0005e2000f800017 */
[----:B------:R-:W-:Y:S01]  /*1c90*/  UMOV UR42, 0x0 ;  /* 0x00000000002a7882 */ /* 0x000fe20000000000 */
[----:B------:R-:W-:Y:S01]  /*1ca0*/  UMOV UR43, 0x4400490 ;  /* 0x04400490002b7882 */ /* 0x000fe20000000000 */
[----:B------:R2:W-:Y:S01]  /*1cb0*/  UTCHMMA gdesc[UR34], gdesc[UR32], tmem[UR23], tmem[UR38], idesc[UR39], UPT ;  /* 0x00ff2620220075ea */ /* 0x0005e2000b800017 */
[----:B------:R2:W-:Y:S01]  /*1cc0*/  UTCHMMA gdesc[UR4], gdesc[UR16], tmem[UR23], tmem[UR40], idesc[UR41], UPT ;  /* 0x00ff2810040075ea */ /* 0x0005e2000b800017 */
[----:B------:R2:W-:Y:S01]  /*1cd0*/  UTCHMMA gdesc[UR28], gdesc[UR30], tmem[UR23], tmem[UR42], idesc[UR43], UPT ;  /* 0x00ff2a1e1c0075ea */ /* 0x0005e2000b800017 */
[----:B------:R-:W-:Y:S01]  /*1ce0*/  NOP ;  /* 0x0000000000007918 */ /* 0x000fe20000000000 */
.L_x_57:
[----:B------:R-:W-:Y:S01]  /*1cf0*/  ELECT P0, URZ, PT ;  /* 0x0000000000ff782f */ /* 0x000fe20003800000 */
[----:B--2---:R-:W-:Y:S01]  /*1d00*/  UMOV UR4, UR12 ;  /* 0x0000000c00047c82 */ /* 0x004fe20008000000 */
[----:B------:R-:W-:Y:S02]  /*1d10*/  UMOV UR5, URZ ;  /* 0x000000ff00057c82 */ /* 0x000fe40008000000 */
[----:B------:R-:W-:-:S13]  /*1d20*/  ISETP.LT.U32.AND P0, PT, R68, 0x20, P0 ;  /* 0x000000204400780c */ /* 0x000fda0000701070 */
[----:B------:R-:W-:Y:S01]  /*1d30*/  VOTEU.ANY UP0, P0 ;  /* 0x0000000000ff7886 */ /* 0x000fe20000000100 */
[----:B------:R-:W-:Y:S01]  /*1d40*/  VOTEU.ANY UP1, P0 ;  /* 0x0000000000ff7886 */ /* 0x000fe20000020100 */
[----:B------:R-:W-:-:S03]  /*1d50*/  ISETP.GE.U32.AND P0, PT, R10, 0x41, PT ;  /* 0x000000410a00780c */ /* 0x000fc60003f06070 */
[----:B------:R-:W-:Y:S02]  /*1d60*/  @UP0 UMOV UR4, UR4 ;  /* 0x0000000400040c82 */ /* 0x000fe40008000000 */
[----:B------:R2:W-:Y:S01]  /*1d70*/  @UP1 UTCBAR [UR4], URZ ;  /* 0x000000ff040013e9 */ /* 0x0005e200080000ff */
[----:B------:R-:W-:Y:S06]  /*1d80*/  BAR.SYNC.DEFER_BLOCKING 0x0 ;  /* 0x0000000000007b1d */ /* 0x000fec0000010000 */
[----:B------:R-:W3:Y:S02]  /*1d90*/  SYNCS.PHASECHK.TRANS64.TRYWAIT P1, [UR8+0x14010], RZ ;  /* 0x014010ffff0075a7 */ /* 0x000ee40008021108 */
[----:B--23--:R-:W-:Y:S05]  /*1da0*/  @!P1 BRA `(.L_x_58) ;  /* 0x0000000c00849947 */ /* 0x00cfea0003800000 */
.L_x_71:
[----:B------:R-:W-:Y:S01]  /*1db0*/  UMOV UR4, URZ ;  /* 0x000000ff00047c82 */ /* 0x000fe20008000000 */
[----:B------:R-:W-:Y:S05]  /*1dc0*/  @!P0 BRA `(.L_x_55) ;  /* 0x0000000400588947 */ /* 0x000fea0003800000 */
[----:B------:R-:W2:Y:S01]  /*1dd0*/  LDCU UR29, c[0x0][0x3a0] ;  /* 0x00007400ff1d77ac */ /* 0x000ea20008000800 */
[----:B------:R-:W-:Y:S01]  /*1de0*/  UMOV UR9, 0x1 ;  /* 0x0000000100097882 */ /* 0x000fe20000000000 */
[----:B------:R-:W-:-:S05]  /*1df0*/  UMOV UR14, 0x40 ;  /* 0x00000040000e7882 */ /* 0x000fca0000000000 */
.L_x_62:
[----:B------:R-:W-:Y:S01]  /*1e00*/  BAR.SYNC.DEFER_BLOCKING 0x0 ;  /* 0x0000000000007b1d */ /* 0x000fe20000010000 */
[----:B------:R-:W-:Y:S01]  /*1e10*/  ULEA UR28, UR9, UR8, 0x3 ;  /* 0x00000008091c7291 */ /* 0x000fe2000f8e18ff */
[----:B------:R-:W-:Y:S01]  /*1e20*/  @!P3 IMAD.MOV.U32 R2, RZ, RZ, 0xa000 ;  /* 0x0000a000ff02b424 */ /* 0x000fe200078e00ff */
[----:B------:R-:W-:Y:S01]  /*1e30*/  ELECT P1, URZ, PT ;  /* 0x0000000000ff782f */ /* 0x000fe20003820000 */
[----:B------:R-:W-:-:S03]  /*1e40*/  ULEA UR12, UR9, UR8, 0xd ;  /* 0x00000008090c7291 */ /* 0x000fc6000f8e68ff */
[----:B------:R-:W-:Y:S02]  /*1e50*/  ISETP.LT.U32.AND P1, PT, R68, 0x20, P1 ;  /* 0x000000204400780c */ /* 0x000fe40000f21070 */
[----:B------:R-:W-:Y:S01]  /*1e60*/  ELECT P0, URZ, PT ;  /* 0x0000000000ff782f */ /* 0x000fe20003800000 */
[----:B------:R-:W-:-:S03]  /*1e70*/  UIADD3 UR12, UPT, UPT, UR12, 0x10000, URZ ;  /* 0x000100000c0c7890 */ /* 0x000fc6000fffe0ff */
[----:B------:R-:W-:Y:S01]  /*1e80*/  ISETP.LT.U32.AND P0, PT, R68, 0x20, P0 ;  /* 0x000000204400780c */ /* 0x000fe20000701070 */
[----:B------:R-:W-:Y:S01]  /*1e90*/  ULEA UR16, UR9, UR8, 0xf ;  /* 0x0000000809107291 */ /* 0x000fe2000f8e78ff */
[----:B------:R-:W-:Y:S01]  /*1ea0*/  UMOV UR18, UR14 ;  /* 0x0000000e00127c82 */ /* 0x000fe20008000000 */
[----:B------:R-:W-:-:S04]  /*1eb0*/  USHF.L.U32 UR5, UR4, 0x1f, URZ ;  /* 0x0000001f04057899 */ /* 0x000fc800080006ff */
[----:B------:R-:W-:Y:S01]  /*1ec0*/  VOTEU.ANY UP0, P1 ;  /* 0x0000000000ff7886 */ /* 0x000fe20000800100 */
[----:B------:R3:W-:Y:S04]  /*1ed0*/  @!P3 SYNCS.ARRIVE.TRANS64 RZ, [UR28+0x14000], R2 ;  /* 0x01400002ffffb9a7 */ /* 0x0007e8000800001c */
[----:B------:R-:W-:Y:S01]  /*1ee0*/  @UP0 UIADD3 UR13, UPT, UPT, UR28, 0x14000, URZ ;  /* 0x000140001c0d0890 */ /* 0x000fe2000fffe0ff */
[----:B------:R-:W-:Y:S01]  /*1ef0*/  VOTEU.ANY UP0, P1 ;  /* 0x0000000000ff7886 */ /* 0x000fe20000800100 */
[----:B------:R-:W-:Y:S01]  /*1f00*/  BAR.SYNC.DEFER_BLOCKING 0x0 ;  /* 0x0000000000007b1d */ /* 0x000fe20000010000 */
[----:B---3--:R-:W-:-:S05]  /*1f10*/  IMAD.U32 R2, RZ, RZ, UR5 ;  /* 0x00000005ff027e24 */ /* 0x008fca000f8e00ff */
[----:B------:R-:W-:-:S05]  /*1f20*/  VOTEU.ANY UP1, P0 ;  /* 0x0000000000ff7886 */ /* 0x000fca0000020100 */
[----:B------:R-:W-:Y:S01]  /*1f30*/  @UP1 UIADD3 UR17, UPT, UPT, UR28, 0x14000, URZ ;  /* 0x000140001c111890 */ /* 0x000fe2000fffe0ff */
[----:B------:R-:W-:Y:S01]  /*1f40*/  VOTEU.ANY UP1, P0 ;  /* 0x0000000000ff7886 */ /* 0x000fe20000020100 */
[----:B------:R3:W-:Y:S01]  /*1f50*/  @UP0 UTMALDG.2D [UR12], [UR24] ;  /* 0x0000000c180005b4 */ /* 0x0007e20008008000 */
[----:B------:R-:W-:Y:S01]  /*1f60*/  UISETP.NE.U32.AND UP0, UPT, UR22, URZ, UPT ;  /* 0x000000ff1600728c */ /* 0x000fe2000bf05070 */
[----:B------:R5:W-:Y:S06]  /*1f70*/  MEMBAR.ALL.CTA ;  /* 0x0000000000007992 */ /* 0x000bec0000008000 */
[----:B-----5:R-:W5:Y:S02]  /*1f80*/  FENCE.VIEW.ASYNC.S ;  /* 0x00000000000073c6 */ /* 0x020f640000000000 */
[----:B-----5:R-:W-:Y:S06]  /*1f90*/  BAR.SYNC.DEFER_BLOCKING 0x0 ;  /* 0x0000000000007b1d */ /* 0x020fec0000010000 */
[----:B------:R3:W-:Y:S02]  /*1fa0*/  @UP1 UTMALDG.2D [UR16], [UR26] ;  /* 0x000000101a0015b4 */ /* 0x0007e40008008000 */
[----:B------:R-:W-:Y:S06]  /*1fb0*/  BAR.SYNC.DEFER_BLOCKING 0x0 ;  /* 0x0000000000007b1d */ /* 0x000fec0000010000 */
[----:B------:R-:W5:Y:S02]  /*1fc0*/  SYNCS.PHASECHK.TRANS64.TRYWAIT P0, [UR28+0x14000], R2 ;  /* 0x01400002ff0075a7 */ /* 0x000f64000800111c */
[----:B---3-5:R-:W-:Y:S05]  /*1fd0*/  @!P0 BRA `(.L_x_59) ;  /* 0x0000000c00048947 */ /* 0x028fea0003800000 */
.L_x_72:
        /* <DEDUP_REMOVED lines=11> */
[----:B------:R-:W-:Y:S02]  /*2090*/  UIADD3 UR6, UP0, UPT, UR16, 0x2, URZ ;  /* 0x0000000210067890 */ /* 0x000fe4000ff1e0ff */
[----:B------:R-:W-:Y:S02]  /*20a0*/  UIADD3 UR32, UP1, UPT, UR30, 0x2, URZ ;  /* 0x000000021e207890 */ /* 0x000fe4000ff3e0ff */
[----:B------:R-:W-:Y:S02]  /*20b0*/  UIADD3 UR34, UP2, UPT, UR16, 0x4, URZ ;  /* 0x0000000410227890 */ /* 0x000fe4000ff5e0ff */
[----:B------:R-:W-:Y:S02]  /*20c0*/  UIADD3 UR36, UP3, UPT, UR30, 0x4, URZ ;  /* 0x000000041e247890 */ /* 0x000fe4000ff7e0ff */
[----:B------:R-:W-:-:S02]  /*20d0*/  UIADD3.X UR7, UPT, UPT, UR17, URZ, URZ, UP0, !UPT ;  /* 0x000000ff11077290 */ /* 0x000fc400087fe4ff */
[----:B------:R-:W-:Y:S02]  /*20e0*/  UIADD3.X UR33, UPT, UPT, UR31, URZ, URZ, UP1, !UPT ;  /* 0x000000ff1f217290 */ /* 0x000fe40008ffe4ff */
[----:B------:R-:W-:Y:S02]  /*20f0*/  UIADD3.X UR35, UPT, UPT, UR17, URZ, URZ, UP2, !UPT ;  /* 0x000000ff11237290 */ /* 0x000fe400097fe4ff */
[----:B------:R-:W-:Y:S01]  /*2100*/  UIADD3.X UR37, UPT, UPT, UR31, URZ, URZ, UP3, !UPT ;  /* 0x000000ff1f257290 */ /* 0x000fe20009ffe4ff */
        /* <DEDUP_REMOVED lines=8> */
[----:B------:R3:W-:Y:S01]  /*2190*/  UTCHMMA gdesc[UR10], gdesc[UR12], tmem[UR23], tmem[UR38], idesc[UR39], UPT ;  /* 0x00ff260c0a0075ea */ /* 0x0007e2000b800017 */
[----:B------:R-:W-:Y:S01]  /*21a0*/  UMOV UR44, 0x0 ;  /* 0x00000000002c7882 */ /* 0x000fe20000000000 */
[----:B------:R-:W-:Y:S01]  /*21b0*/  UMOV UR45, 0x4400490 ;  /* 0x04400490002d7882 */ /* 0x000fe20000000000 */
[----:B------:R3:W-:Y:S01]  /*21c0*/  UTCHMMA gdesc[UR16], gdesc[UR30], tmem[UR23], tmem[UR40], idesc[UR41], UPT ;  /* 0x00ff281e100075ea */ /* 0x0007e2000b800017 */
[----:B------:R3:W-:Y:S01]  /*21d0*/  UTCHMMA gdesc[UR6], gdesc[UR32], tmem[UR23], tmem[UR42], idesc[UR43], UPT ;  /* 0x00ff2a20060075ea */ /* 0x0007e2000b800017 */
[----:B------:R3:W-:Y:S01]  /*21e0*/  UTCHMMA gdesc[UR34], gdesc[UR36], tmem[UR23], tmem[UR44], idesc[UR45], UPT ;  /* 0x00ff2c24220075ea */ /* 0x0007e2000b800017 */
[----:B------:R-:W-:Y:S01]  /*21f0*/  NOP ;  /* 0x0000000000007918 */ /* 0x000fe20000000000 */
.L_x_60:
[----:B------:R-:W-:Y:S01]  /*2200*/  ELECT P0, URZ, PT ;  /* 0x0000000000ff782f */ /* 0x000fe20003800000 */
[----:B---3--:R-:W-:-:S03]  /*2210*/  UIADD3 UR6, UPT, UPT, UR28, 0x14010, URZ ;  /* 0x000140101c067890 */ /* 0x008fc6000fffe0ff */
[----:B------:R-:W-:Y:S01]  /*2220*/  ISETP.LT.U32.AND P0, PT, R68, 0x20, P0 ;  /* 0x000000204400780c */ /* 0x000fe20000701070 */
[----:B------:R-:W-:-:S12]  /*2230*/  UMOV UR7, URZ ;  /* 0x000000ff00077c82 */ /* 0x000fd80008000000 */
[----:B------:R-:W-:Y:S01]  /*2240*/  VOTEU.ANY UP0, P0 ;  /* 0x0000000000ff7886 */ /* 0x000fe20000000100 */
[----:B------:R-:W-:-:S04]  /*2250*/  VOTEU.ANY UP1, P0 ;  /* 0x0000000000ff7886 */ /* 0x000fc80000020100 */
[----:B------:R-:W-:Y:S02]  /*2260*/  @UP0 UMOV UR6, UR6 ;  /* 0x0000000600060c82 */ /* 0x000fe40008000000 */
[----:B------:R3:W-:Y:S01]  /*2270*/  @UP1 UTCBAR [UR6], URZ ;  /* 0x000000ff060013e9 */ /* 0x0007e200080000ff */
[----:B------:R-:W-:Y:S06]  /*2280*/  BAR.SYNC.DEFER_BLOCKING 0x0 ;  /* 0x0000000000007b1d */ /* 0x000fec0000010000 */
[----:B------:R-:W5:Y:S02]  /*2290*/  SYNCS.PHASECHK.TRANS64.TRYWAIT P0, [UR28+0x14010], R2 ;  /* 0x01401002ff0075a7 */ /* 0x000f64000800111c */
[----:B---3-5:R-:W-:Y:S05]  /*22a0*/  @!P0 BRA `(.L_x_61) ;  /* 0x00000008005c8947 */ /* 0x028fea0003800000 */
.L_x_73:
[----:B------:R-:W-:Y:S02]  /*22b0*/  UIADD3 UR9, UPT, UPT, UR9, 0x1, URZ ;  /* 0x0000000109097890 */ /* 0x000fe4000fffe0ff */
[----:B------:R-:W-:Y:S02]  /*22c0*/  UIADD3 UR14, UPT, UPT, UR14, 0x40, URZ ;  /* 0x000000400e0e7890 */ /* 0x000fe4000fffe0ff */
[----:B------:R-:W-:-:S04]  /*22d0*/  UISETP.NE.U32.AND UP0, UPT, UR9, 0x2, UPT ;  /* 0x000000020900788c */ /* 0x000fc8000bf05070 */
[----:B------:R-:W-:Y:S02]  /*22e0*/  USEL UR5, URZ, 0x1, UP0 ;  /* 0x00000001ff057887 */ /* 0x000fe40008000000 */
[----:B------:R-:W-:Y:S02]  /*22f0*/  USEL UR9, UR9, URZ, UP0 ;  /* 0x000000ff09097287 */ /* 0x000fe40008000000 */
[----:B--2---:R-:W-:Y:S02]  /*2300*/  UISETP.GE.AND UP0, UPT, UR14, UR29, UPT ;  /* 0x0000001d0e00728c */ /* 0x004fe4000bf06270 */
[----:B------:R-:W-:-:S07]  /*2310*/  ULOP3.LUT UR4, UR4, UR5, URZ, 0x3c, !UPT ;  /* 0x0000000504047292 */ /* 0x000fce000f8e3cff */
[----:B------:R-:W-:Y:S05]  /*2320*/  BRA.U !UP0, `(.L_x_62) ;  /* 0xfffffff908b47547 */ /* 0x000fea000b83ffff */
.L_x_55:
[----:B-----5:R-:W-:Y:S06]  /*2330*/  BAR.SYNC.DEFER_BLOCKING 0x0 ;  /* 0x0000000000007b1d */ /* 0x020fec0000010000 */
[----:B------:R-:W-:Y:S04]  /*2340*/  BSSY.RECONVERGENT B5, `(.L_x_63) ;  /* 0x0000004000057945 */ /* 0x000fe80003800200 */
[----:B------:R-:W-:Y:S05]  /*2350*/  @P3 BRA `(.L_x_64) ;  /* 0x0000000000083947 */ /* 0x000fea0003800000 */
[----:B------:R-:W2:Y:S02]  /*2360*/  SYNCS.CCTL.IV [UR8+0x14000] ;  /* 0x01400000ff0079b1 */ /* 0x000ea40008000008 */
[----:B--2---:R-:W2:Y:S02]  /*2370*/  SYNCS.CCTL.IV [UR8+0x14010] ;  /* 0x01401000ff0079b1 */ /* 0x004ea40008000008 */
.L_x_64:
[----:B------:R-:W-:Y:S05]  /*2380*/  BSYNC.RECONVERGENT B5 ;  /* 0x0000000000057941 */ /* 0x000fea0003800200 */
.L_x_63:
[----:B--2---:R-:W-:Y:S06]  /*2390*/  BAR.SYNC.DEFER_BLOCKING 0x0 ;  /* 0x0000000000007b1d */ /* 0x004fec0000010000 */
[----:B------:R-:W-:Y:S04]  /*23a0*/  BSSY.RECONVERGENT B5, `(.L_x_65) ;  /* 0x0000004000057945 */ /* 0x000fe80003800200 */
[----:B------:R-:W-:Y:S05]  /*23b0*/  @P3 BRA `(.L_x_66) ;  /* 0x0000000000083947 */ /* 0x000fea0003800000 */
[----:B------:R-:W2:Y:S02]  /*23c0*/  SYNCS.CCTL.IV [UR8+0x14008] ;  /* 0x01400800ff0079b1 */ /* 0x000ea40008000008 */
[----:B--2---:R-:W2:Y:S02]  /*23d0*/  SYNCS.CCTL.IV [UR8+0x14018] ;  /* 0x01401800ff0079b1 */ /* 0x004ea40008000008 */
.L_x_66:
[----:B------:R-:W-:Y:S05]  /*23e0*/  BSYNC.RECONVERGENT B5 ;  /* 0x0000000000057941 */ /* 0x000fea0003800200 */
.L_x_65:
[----:B------:R-:W-:Y:S01]  /*23f0*/  ULOP3.LUT UR4, UR22, 0x3, URZ, 0xc0, !UPT ;  /* 0x0000000316047892 */ /* 0x000fe2000f8ec0ff */
[C---:B------:R-:W-:Y:S01]  /*2400*/  IMAD.SHL.U32 R4, R0.reuse, 0x80, RZ ;  /* 0x0000008000047824 */ /* 0x040fe200078e00ff */
[----:B------:R-:W-:Y:S01]  /*2410*/  USHF.L.U32 UR22, UR22, 0x5, URZ ;  /* 0x0000000516167899 */ /* 0x000fe200080006ff */
[C---:B------:R-:W-:Y:S01]  /*2420*/  IMAD.SHL.U32 R2, R0.reuse, 0x40, RZ ;  /* 0x0000004000027824 */ /* 0x040fe200078e00ff */
[----:B------:R-:W-:Y:S01]  /*2430*/  ULEA UR5, UR4, UR23, 0x15 ;  /* 0x0000001704057291 */ /* 0x000fe2000f8ea8ff */
[C---:B------:R-:W-:Y:S01]  /*2440*/  IMAD.SHL.U32 R3, R0.reuse, 0x10, RZ ;  /* 0x0000001000037824 */ /* 0x040fe200078e00ff */
[----:B------:R-:W-:Y:S01]  /*2450*/  ULOP3.LUT UR22, UR22, 0x80, URZ, 0xc0, !UPT ;  /* 0x0000008016167892 */ /* 0x000fe2000f8ec0ff */
[----:B------:R-:W-:Y:S01]  /*2460*/  IMAD.SHL.U32 R0, R0, 0x200, RZ ;  /* 0x0000020000007824 */ /* 0x000fe200078e00ff */
[----:B------:R-:W-:Y:S02]  /*2470*/  LOP3.LUT R5, R4, 0x4780, RZ, 0xc0, !PT ;  /* 0x0000478004057812 */ /* 0x000fe400078ec0ff */
[----:B------:R-:W-:-:S02]  /*2480*/  ELECT P0, URZ, PT ;  /* 0x0000000000ff782f */ /* 0x000fc40003800000 */
[----:B------:R-:W-:Y:S01]  /*2490*/  LOP3.LUT R2, R2, 0x1800, RZ, 0xc0, !PT ;  /* 0x0000180002027812 */ /* 0x000fe200078ec0ff */
[----:B------:R-:W-:Y:S01]  /*24a0*/  UIADD3 UR5, UPT, UPT, UR5, UR22, URZ ;  /* 0x0000001605057290 */ /* 0x000fe2000fffe0ff */
[----:B------:R-:W-:Y:S01]  /*24b0*/  LOP3.LUT R5, R5, 0x2000, R0, 0xf8, !PT ;  /* 0x0000200005057812 */ /* 0x000fe200078ef800 */
[----:B------:R-:W-:Y:S01]  /*24c0*/  UMOV UR6, UR15 ;  /* 0x0000000f00067c82 */ /* 0x000fe20008000000 */
[----:B------:R-:W-:Y:S02]  /*24d0*/  LOP3.LUT R2, R2, 0x70, R3, 0xf8, !PT ;  /* 0x0000007002027812 */ /* 0x000fe400078ef803 */
[----:B------:R-:W-:Y:S02]  /*24e0*/  ISETP.LT.U32.AND P0, PT, R68, 0x80, P0 ;  /* 0x000000804400780c */ /* 0x000fe40000701070 */
[----:B------:R-:W-:Y:S02]  /*24f0*/  LOP3.LUT R2, R5, R2, RZ, 0xfc, !PT ;  /* 0x0000000205027212 */ /* 0x000fe400078efcff */
[----:B----4-:R-:W-:Y:S01]  /*2500*/  LDTM.16dp32bit_t0_t15.x64 R4, tmem[UR5] ;  /* 0x00000005000479ee */ /* 0x010fe20008b00000 */
[----:B------:R-:W3:Y:S01]  /*2510*/  LDTM.16dp32bit_t16_t31.x64 R4, tmem[UR5+0x40] ;  /* 0x00004005000479ee */ /* 0x000ee20008b20000 */
[----:B------:R-:W-:Y:S01]  /*2520*/  NOP ;  /* 0x0000000000007918 */ /* 0x000fe20000000000 */
[C---:B------:R-:W-:Y:S01]  /*2530*/  LOP3.LUT R0, R2.reuse, 0x10, RZ, 0x3c, !PT ;  /* 0x0000001002007812 */ /* 0x040fe200078e3cff */
[----:B------:R-:W-:Y:S01]  /*2540*/  ULEA UR5, UR4, UR19, 0x6 ;  /* 0x0000001304057291 */ /* 0x000fe2000f8e30ff */
[----:B------:R-:W-:Y:S01]  /*2550*/  LOP3.LUT R3, R2, 0x20, RZ, 0x3c, !PT ;  /* 0x0000002002037812 */ /* 0x000fe200078e3cff */
[----:B------:R-:W-:-:S03]  /*2560*/  ULEA UR4, UR4, UR8, 0xd ;  /* 0x0000000804047291 */ /* 0x000fc6000f8e68ff */
[----:B---3--:R-:W-:Y:S01]  /*2570*/  VOTEU.ANY UP1, P0 ;  /* 0x0000000000ff7886 */ /* 0x008fe20000020100 */
[----:B------:R-:W-:Y:S01]  /*2580*/  VOTEU.ANY UP0, P0 ;  /* 0x0000000000ff7886 */ /* 0x000fe20000000100 */
[----:B------:R-:W-:Y:S02]  /*2590*/  F2FP.BF16.F32.PACK_AB R4, R5, R4 ;  /* 0x000000040504723e */ /* 0x000fe400000010ff */
[----:B------:R-:W-:Y:S02]  /*25a0*/  F2FP.BF16.F32.PACK_AB R5, R7, R6 ;  /* 0x000000060705723e */ /* 0x000fe400000010ff */
[----:B------:R-:W-:Y:S02]  /*25b0*/  F2FP.BF16.F32.PACK_AB R12, R13, R12 ;  /* 0x0000000c0d0c723e */ /* 0x000fe400000010ff */
[----:B------:R-:W-:Y:S02]  /*25c0*/  F2FP.BF16.F32.PACK_AB R6, R9, R8 ;  /* 0x000000080906723e */ /* 0x000fe400000010ff */
[----:B------:R-:W-:-:S02]  /*25d0*/  F2FP.BF16.F32.PACK_AB R7, R11, R10 ;  /* 0x0000000a0b07723e */ /* 0x000fc400000010ff */
[----:B------:R-:W-:Y:S02]  /*25e0*/  F2FP.BF16.F32.PACK_AB R13, R15, R14 ;  /* 0x0000000e0f0d723e */ /* 0x000fe400000010ff */
[----:B------:R-:W-:Y:S01]  /*25f0*/  F2FP.BF16.F32.PACK_AB R20, R21, R20 ;  /* 0x000000141514723e */ /* 0x000fe200000010ff */
[----:B--2---:R2:W-:Y:S01]  /*2600*/  STS.128 [R2+UR8], R4 ;  /* 0x0000000402007988 */ /* 0x0045e20008000c08 */
[----:B------:R-:W-:Y:S02]  /*2610*/  F2FP.BF16.F32.PACK_AB R14, R17, R16 ;  /* 0x00000010110e723e */ /* 0x000fe400000010ff */
[----:B------:R-:W-:Y:S02]  /*2620*/  F2FP.BF16.F32.PACK_AB R15, R19, R18 ;  /* 0x00000012130f723e */ /* 0x000fe400000010ff */
[----:B------:R-:W-:Y:S02]  /*2630*/  F2FP.BF16.F32.PACK_AB R21, R23, R22 ;  /* 0x000000161715723e */ /* 0x000fe400000010ff */
[----:B------:R-:W-:Y:S01]  /*2640*/  F2FP.BF16.F32.PACK_AB R28, R29, R28 ;  /* 0x0000001c1d1c723e */ /* 0x000fe200000010ff */
[----:B------:R2:W-:Y:S01]  /*2650*/  STS.128 [R0+UR8], R12 ;  /* 0x0000000c00007988 */ /* 0x0005e20008000c08 */
[----:B------:R-:W-:-:S02]  /*2660*/  F2FP.BF16.F32.PACK_AB R22, R25, R24 ;  /* 0x000000181916723e */ /* 0x000fc400000010ff */
[----:B------:R-:W-:Y:S02]  /*2670*/  F2FP.BF16.F32.PACK_AB R23, R27, R26 ;  /* 0x0000001a1b17723e */ /* 0x000fe400000010ff */
[----:B------:R-:W-:Y:S02]  /*2680*/  F2FP.BF16.F32.PACK_AB R29, R31, R30 ;  /* 0x0000001e1f1d723e */ /* 0x000fe400000010ff */
[----:B------:R-:W-:Y:S01]  /*2690*/  F2FP.BF16.F32.PACK_AB R36, R37, R36 ;  /* 0x000000242524723e */ /* 0x000fe200000010ff */
[----:B------:R2:W-:Y:S01]  /*26a0*/  STS.128 [R3+UR8], R20 ;  /* 0x0000001403007988 */ /* 0x0005e20008000c08 */
[----:B------:R-:W-:Y:S02]  /*26b0*/  F2FP.BF16.F32.PACK_AB R30, R33, R32 ;  /* 0x00000020211e723e */ /* 0x000fe400000010ff */
[----:B------:R-:W-:Y:S02]  /*26c0*/  F2FP.BF16.F32.PACK_AB R31, R35, R34 ;  /* 0x00000022231f723e */ /* 0x000fe400000010ff */
[----:B------:R-:W-:-:S02]  /*26d0*/  F2FP.BF16.F32.PACK_AB R37, R39, R38 ;  /* 0x000000262725723e */ /* 0x000fc400000010ff */
[----:B------:R-:W-:Y:S02]  /*26e0*/  F2FP.BF16.F32.PACK_AB R44, R45, R44 ;  /* 0x0000002c2d2c723e */ /* 0x000fe400000010ff */
[----:B------:R-:W-:Y:S02]  /*26f0*/  LOP3.LUT R8, R2, 0x30, RZ, 0x3c, !PT ;  /* 0x0000003002087812 */ /* 0x000fe400078e3cff */
[----:B------:R-:W-:Y:S02]  /*2700*/  F2FP.BF16.F32.PACK_AB R38, R41, R40 ;  /* 0x000000282926723e */ /* 0x000fe400000010ff */
[----:B------:R-:W-:Y:S01]  /*2710*/  F2FP.BF16.F32.PACK_AB R39, R43, R42 ;  /* 0x0000002a2b27723e */ /* 0x000fe200000010ff */
[----:B------:R2:W-:Y:S01]  /*2720*/  STS.128 [R8+UR8], R28 ;  /* 0x0000001c08007988 */ /* 0x0005e20008000c08 */
[----:B------:R-:W-:Y:S02]  /*2730*/  F2FP.BF16.F32.PACK_AB R45, R47, R46 ;  /* 0x0000002e2f2d723e */ /* 0x000fe400000010ff */
[----:B------:R-:W-:-:S02]  /*2740*/  F2FP.BF16.F32.PACK_AB R52, R53, R52 ;  /* 0x000000343534723e */ /* 0x000fc400000010ff */
[C---:B------:R-:W-:Y:S02]  /*2750*/  LOP3.LUT R9, R2.reuse, 0x40, RZ, 0x3c, !PT ;  /* 0x0000004002097812 */ /* 0x040fe400078e3cff */
[----:B------:R-:W-:Y:S02]  /*2760*/  F2FP.BF16.F32.PACK_AB R46, R49, R48 ;  /* 0x00000030312e723e */ /* 0x000fe400000010ff */
[----:B------:R-:W-:Y:S01]  /*2770*/  F2FP.BF16.F32.PACK_AB R47, R51, R50 ;  /* 0x00000032332f723e */ /* 0x000fe200000010ff */
[----:B------:R2:W-:Y:S01]  /*2780*/  STS.128 [R9+UR8], R36 ;  /* 0x0000002409007988 */ /* 0x0005e20008000c08 */
[----:B------:R-:W-:Y:S02]  /*2790*/  F2FP.BF16.F32.PACK_AB R53, R55, R54 ;  /* 0x000000363735723e */ /* 0x000fe400000010ff */
[----:B------:R-:W-:Y:S02]  /*27a0*/  F2FP.BF16.F32.PACK_AB R60, R61, R60 ;  /* 0x0000003c3d3c723e */ /* 0x000fe400000010ff */
[----:B------:R-:W-:-:S02]  /*27b0*/  LOP3.LUT R10, R2, 0x50, RZ, 0x3c, !PT ;  /* 0x00000050020a7812 */ /* 0x000fc400078e3cff */
[----:B------:R-:W-:Y:S02]  /*27c0*/  F2FP.BF16.F32.PACK_AB R54, R57, R56 ;  /* 0x000000383936723e */ /* 0x000fe400000010ff */
[----:B------:R-:W-:Y:S01]  /*27d0*/  F2FP.BF16.F32.PACK_AB R55, R59, R58 ;  /* 0x0000003a3b37723e */ /* 0x000fe200000010ff */
[----:B------:R2:W-:Y:S01]  /*27e0*/  STS.128 [R10+UR8], R44 ;  /* 0x0000002c0a007988 */ /* 0x0005e20008000c08 */
[----:B------:R-:W-:Y:S02]  /*27f0*/  F2FP.BF16.F32.PACK_AB R61, R63, R62 ;  /* 0x0000003e3f3d723e */ /* 0x000fe400000010ff */
[C---:B------:R-:W-:Y:S02]  /*2800*/  LOP3.LUT R11, R2.reuse, 0x60, RZ, 0x3c, !PT ;  /* 0x00000060020b7812 */ /* 0x040fe400078e3cff */
[----:B------:R-:W-:Y:S02]  /*2810*/  F2FP.BF16.F32.PACK_AB R62, R65, R64 ;  /* 0x00000040413e723e */ /* 0x000fe400000010ff */
[----:B------:R-:W-:Y:S01]  /*2820*/  F2FP.BF16.F32.PACK_AB R63, R67, R66 ;  /* 0x00000042433f723e */ /* 0x000fe200000010ff */
[----:B------:R2:W-:Y:S01]  /*2830*/  STS.128 [R11+UR8], R52 ;  /* 0x000000340b007988 */ /* 0x0005e20008000c08 */
[----:B------:R-:W-:-:S05]  /*2840*/  LOP3.LUT R16, R2, 0x70, RZ, 0x3c, !PT ;  /* 0x0000007002107812 */ /* 0x000fca00078e3cff */
[----:B------:R2:W-:Y:S01]  /*2850*/  STS.128 [R16+UR8], R60 ;  /* 0x0000003c10007988 */ /* 0x0005e20008000c08 */
[----:B------:R3:W-:Y:S06]  /*2860*/  MEMBAR.ALL.CTA ;  /* 0x0000000000007992 */ /* 0x0007ec0000008000 */
[----:B---3--:R-:W3:Y:S02]  /*2870*/  FENCE.VIEW.ASYNC.S ;  /* 0x00000000000073c6 */ /* 0x008ee40000000000 */
[----:B---3--:R-:W-:Y:S06]  /*2880*/  BAR.SYNC.DEFER_BLOCKING 0x0 ;  /* 0x0000000000007b1d */ /* 0x008fec0000010000 */
[----:B------:R2:W-:Y:S01]  /*2890*/  @UP1 UTMASTG.2D [UR4], [UR20] ;  /* 0x00000004140013b5 */ /* 0x0005e20008008000 */
[----:B------:R0:W-:Y:S01]  /*28a0*/  UTMACMDFLUSH ;  /* 0x00000000000079b7 */ /* 0x0001e20000000000 */
[----:B------:R-:W-:-:S04]  /*28b0*/  DEPBAR.LE SB0, 0x0 ;  /* 0x000080000000791a */ /* 0x000fc80000000000 */
[----:B------:R-:W-:Y:S08]  /*28c0*/  BAR.SYNC.DEFER_BLOCKING 0x0 ;  /* 0x0000000000007b1d */ /* 0x000ff00000010000 */
[----:B------:R-:W-:Y:S06]  /*28d0*/  BAR.SYNC.DEFER_BLOCKING 0x0 ;  /* 0x0000000000007b1d */ /* 0x000fec0000010000 */
[----:B--2---:R-:W-:Y:S05]  /*28e0*/  @P2 BRA `(.L_x_67) ;  /* 0x0000000000a02947 */ /* 0x004fea0003800000 */
[----:B------:R-:W2:Y:S01]  /*28f0*/  S2UR UR5, SR_CgaCtaId ;  /* 0x00000000000579c3 */ /* 0x000ea20000008800 */
[----:B------:R-:W-:Y:S01]  /*2900*/  NOP ;  /* 0x0000000000007918 */ /* 0x000fe20000000000 */
[----:B------:R-:W-:Y:S01]  /*2910*/  UMOV UR4, 0x50 ;  /* 0x0000005000047882 */ /* 0x000fe20000000000 */
[----:B------:R-:W-:Y:S02]  /*2920*/  IMAD.U32 R0, RZ, RZ, UR23 ;  /* 0x00000017ff007e24 */ /* 0x000fe4000f8e00ff */
[----:B------:R-:W-:Y:S02]  /*2930*/  IMAD.MOV.U32 R3, RZ, RZ, 0xff ;  /* 0x000000ffff037424 */ /* 0x000fe400078e00ff */
[----:B------:R-:W-:Y:S01]  /*2940*/  IMAD.MOV.U32 R7, RZ, RZ, 0x1 ;  /* 0x00000001ff077424 */ /* 0x000fe200078e00ff */
[----:B------:R-:W-:-:S04]  /*2950*/  LOP3.LUT R0, R0, 0xffff, RZ, 0xc0, !PT ;  /* 0x0000ffff00007812 */ /* 0x000fc800078ec0ff */
[----:B------:R-:W-:-:S05]  /*2960*/  SHF.R.U32.HI R0, RZ, 0x5, R0 ;  /* 0x00000005ff007819 */ /* 0x000fca0000011600 */
[----:B------:R-:W-:Y:S01]  /*2970*/  VIADD R2, R0, 0x10 ;  /* 0x0000001000027836 */ /* 0x000fe20000000000 */
[----:B------:R-:W-:Y:S01]  /*2980*/  SHF.L.U32 R0, R3, R0, RZ ;  /* 0x0000000003007219 */ /* 0x000fe200000006ff */
[----:B--2---:R-:W-:-:S03]  /*2990*/  ULEA UR6, UR5, UR4, 0x18 ;  /* 0x0000000405067291 */ /* 0x004fc6000f8ec0ff */
[----:B------:R-:W-:-:S04]  /*29a0*/  SHF.L.U32 R3, R7, R2, RZ ;  /* 0x0000000207037219 */ /* 0x000fc800000006ff */
[----:B------:R-:W-:Y:S02]  /*29b0*/  LOP3.LUT R0, R3, R0, RZ, 0xfc, !PT ;  /* 0x0000000003007212 */ /* 0x000fe400078efcff */
[----:B------:R-:W2:Y:S02]  /*29c0*/  LDS R5, [UR6] ;  /* 0x00000006ff057984 */ /* 0x000ea40008000800 */
[C---:B------:R-:W-:Y:S02]  /*29d0*/  LOP3.LUT R2, R0.reuse, 0xffff, RZ, 0xc0, !PT ;  /* 0x0000ffff00027812 */ /* 0x040fe400078ec0ff */
[----:B--2---:R-:W-:-:S04]  /*29e0*/  LOP3.LUT R3, R0, 0xffff, R5, 0x80, !PT ;  /* 0x0000ffff00037812 */ /* 0x004fc800078e8005 */
[----:B------:R-:W-:-:S13]  /*29f0*/  ISETP.NE.AND P0, PT, R3, R2, PT ;  /* 0x000000020300720c */ /* 0x000fda0003f05270 */
[----:B------:R-:W-:Y:S05]  /*2a00*/  @P0 BRA `(.L_x_68) ;  /* 0x0000000000500947 */ /* 0x000fea0003800000 */
[----:B------:R-:W-:Y:S02]  /*2a10*/  SHF.R.U32.HI R5, RZ, 0x10, R5 ;  /* 0x00000010ff057819 */ /* 0x000fe40000011605 */
[----:B------:R-:W-:-:S04]  /*2a20*/  SHF.R.U32.HI R2, RZ, 0x10, R0 ;  /* 0x00000010ff027819 */ /* 0x000fc80000011600 */
[----:B------:R-:W-:-:S04]  /*2a30*/  LOP3.LUT R5, R5, R2, RZ, 0xc0, !PT ;  /* 0x0000000205057212 */ /* 0x000fc800078ec0ff */
[----:B------:R-:W-:-:S13]  /*2a40*/  ISETP.NE.AND P0, PT, R5, R2, PT ;  /* 0x000000020500720c */ /* 0x000fda0003f05270 */
[----:B------:R-:W-:Y:S05]  /*2a50*/  @P0 BRA `(.L_x_69) ;  /* 0x0000000000300947 */ /* 0x000fea0003800000 */
[----:B------:R-:W-:Y:S01]  /*2a60*/  R2UR UR4, R0 ;  /* 0x00000000000472ca */ /* 0x000fe200000e0000 */
[----:B------:R-:W-:Y:S01]  /*2a70*/  VOTEU.ANY UR5, UPT, PT ;  /* 0x0000000000057886 */ /* 0x000fe200038e0100 */
[----:B------:R-:W2:Y:S01]  /*2a80*/  S2R R0, SR_LANEID ;  /* 0x0000000000007919 */ /* 0x000ea20000000000 */
[----:B------:R-:W-:-:S10]  /*2a90*/  UFLO.U32 UR5, UR5 ;  /* 0x00000005000572bd */ /* 0x000fd400080e0000 */
[----:B------:R-:W-:-:S06]  /*2aa0*/  ULOP3.LUT UR4, URZ, UR4, URZ, 0x33, !UPT ;  /* 0x00000004ff047292 */ /* 0x000fcc000f8e33ff */
[----:B------:R-:W-:-:S04]  /*2ab0*/  IMAD.U32 R2, RZ, RZ, UR4 ;  /* 0x00000004ff027e24 */ /* 0x000fc8000f8e00ff */
[----:B------:R-:W3:Y:S02]  /*2ac0*/  REDUX UR7, R2 ;  /* 0x00000000020773c4 */ /* 0x000ee40000000000 */
[----:B------:R4:W-:Y:S01]  /*2ad0*/  UTCATOMSWS.AND URZ, UR4 ;  /* 0x0000000400ff79e3 */ /* 0x0009e20008000000 */
[----:B--2---:R-:W-:Y:S01]  /*2ae0*/  ISETP.EQ.U32.AND P0, PT, R0, UR5, PT ;  /* 0x0000000500007c0c */ /* 0x004fe2000bf02070 */
[----:B---3--:R-:W-:-:S12]  /*2af0*/  IMAD.U32 R0, RZ, RZ, UR7 ;  /* 0x00000007ff007e24 */ /* 0x008fd8000f8e00ff */
[----:B------:R4:W-:Y:S01]  /*2b00*/  @P0 ATOMS.AND RZ, [UR6], R0 ;  /* 0x00000000ffff098c */ /* 0x0009e2000a800006 */
[----:B------:R-:W-:Y:S05]  /*2b10*/  BRA `(.L_x_67) ;  /* 0x0000000000147947 */ /* 0x000fea0003800000 */
.L_x_69:
[----:B------:R-:W-:-:S07]  /*2b20*/  MOV R2, 0x2b40 ;  /* 0x00002b4000027802 */ /* 0x000fce0000000f00 */
[----:B-1----:R-:W-:Y:S05]  /*2b30*/  CALL.REL.NOINC `($__internal_0_$__cuda_sm10x_tcgen05_guardrail_trap_col_being_dealloced_not_returned_by_alloc) ;  /* 0x0000000000447944 */ /* 0x002fea0003c00000 */
[----:B------:R-:W-:Y:S05]  /*2b40*/  BRA `(.L_x_67) ;  /* 0x0000000000087947 */ /* 0x000fea0003800000 */
.L_x_68:
[----:B------:R-:W-:-:S07]  /*2b50*/  MOV R2, 0x2b70 ;  /* 0x00002b7000027802 */ /* 0x000fce0000000f00 */
[----:B-1----:R-:W-:Y:S05]  /*2b60*/  CALL.REL.NOINC `($__internal_2_$__cuda_sm10x_tcgen05_guardrail_trap_unallocated_columns_being_dealloced) ;  /* 0x0000000000507944 */ /* 0x002fea0003c00000 */
.L_x_67:
[----:B------:R-:W-:Y:S01]  /*2b70*/  NOP ;  /* 0x0000000000007918 */ /* 0x000fe20000000000 */
[----:B----4-:R-:W-:Y:S05]  /*2b80*/  EXIT ;  /* 0x000000000000794d */ /* 0x010fea0003800000 */
.L_x_56:
[----:B------:R-:W2:Y:S02]  /*2b90*/  SYNCS.PHASECHK.TRANS64.TRYWAIT P0, [UR8+0x14000], RZ ;  /* 0x014000ffff0075a7 */ /* 0x000ea40008001108 */
[----:B--2---:R-:W-:Y:S05]  /*2ba0*/  @!P0 BRA `(.L_x_56) ;  /* 0xfffffffc00f88947 */ /* 0x004fea000383ffff */
[----:B------:R-:W-:Y:S05]  /*2bb0*/  BRA `(.L_x_70) ;  /* 0xffffffec00d47947 */ /* 0x000fea000383ffff */
.L_x_58:
[----:B------:R-:W2:Y:S02]  /*2bc0*/  SYNCS.PHASECHK.TRANS64.TRYWAIT P1, [UR8+0x14010], RZ ;  /* 0x014010ffff0075a7 */ /* 0x000ea40008021108 */
[----:B--2---:R-:W-:Y:S05]  /*2bd0*/  @!P1 BRA `(.L_x_58) ;  /* 0xfffffffc00f89947 */ /* 0x004fea000383ffff */
[----:B------:R-:W-:Y:S05]  /*2be0*/  BRA `(.L_x_71) ;  /* 0xfffffff000707947 */ /* 0x000fea000383ffff */
.L_x_59:
[----:B------:R-:W3:Y:S02]  /*2bf0*/  SYNCS.PHASECHK.TRANS64.TRYWAIT P0, [UR28+0x14000], R2 ;  /* 0x01400002ff0075a7 */ /* 0x000ee4000800111c */
[----:B---3--:R-:W-:Y:S05]  /*2c00*/  @!P0 BRA `(.L_x_59) ;  /* 0xfffffffc00f88947 */ /* 0x008fea000383ffff */
[----:B------:R-:W-:Y:S05]  /*2c10*/  BRA `(.L_x_72) ;  /* 0xfffffff000f07947 */ /* 0x000fea000383ffff */
.L_x_61:
[----:B------:R-:W3:Y:S02]  /*2c20*/  SYNCS.PHASECHK.TRANS64.TRYWAIT P0, [UR28+0x14010], R2 ;  /* 0x01401002ff0075a7 */ /* 0x000ee4000800111c */
[----:B---3--:R-:W-:Y:S05]  /*2c30*/  @!P0 BRA `(.L_x_61) ;  /* 0xfffffffc00f88947 */ /* 0x008fea000383ffff */
[----:B------:R-:W-:Y:S05]  /*2c40*/  BRA `(.L_x_73) ;  /* 0xfffffff400987947 */ /* 0x000fea000383ffff */
        .weak           $__internal_0_$__cuda_sm10x_tcgen05_guardrail_trap_col_being_dealloced_not_returned_by_alloc
        .type           $__internal_0_$__cuda_sm10x_tcgen05_guardrail_trap_col_being_dealloced_not_returned_by_alloc,@function
        .size           $__internal_0_$__cuda_sm10x_tcgen05_guardrail_trap_col_being_dealloced_not_returned_by_alloc,($__internal_1_$__cuda_sm10x_tcgen05_guardrail_trap_phase_invalid_during_alloc - $__internal_0_$__cuda_sm10x_tcgen05_guardrail_trap_col_being_dealloced_not_returned_by_alloc)
$__internal_0_$__cuda_sm10x_tcgen05_guardrail_trap_col_being_dealloced_not_returned_by_alloc:
[----:B------:R-:W-:Y:S05]  /*2c50*/  BPT.TRAP 0x1 ;  /* 0x000000040000795c */ /* 0x000fea0000300000 */
[----:B------:R-:W-:-:S04]  /*2c60*/  IMAD.MOV.U32 R3, RZ, RZ, 0x0 ;  /* 0x00000000ff037424 */ /* 0x000fc800078e00ff */
[----:B------:R-:W-:Y:S05]  /*2c70*/  RET.REL.NODEC R2 `(gluon_tcgen05) ;  /* 0xffffffd002e07950 */ /* 0x000fea0003c3ffff */
        .weak           $__internal_1_$__cuda_sm10x_tcgen05_guardrail_trap_phase_invalid_during_alloc
        .type           $__internal_1_$__cuda_sm10x_tcgen05_guardrail_trap_phase_invalid_during_alloc,@function
        .size           $__internal_1_$__cuda_sm10x_tcgen05_guardrail_trap_phase_invalid_during_alloc,($__internal_2_$__cuda_sm10x_tcgen05_guardrail_trap_unallocated_columns_being_dealloced - $__internal_1_$__cuda_sm10x_tcgen05_guardrail_trap_phase_invalid_during_alloc)
$__internal_1_$__cuda_sm10x_tcgen05_guardrail_trap_phase_invalid_during_alloc:
[----:B------:R-:W-:Y:S05]  /*2c80*/  BPT.TRAP 0x1 ;  /* 0x000000040000795c */ /* 0x000fea0000300000 */
[----:B------:R-:W-:-:S04]  /*2c90*/  IMAD.MOV.U32 R3, RZ, RZ, 0x0 ;  /* 0x00000000ff037424 */ /* 0x000fc800078e00ff */
[----:B------:R-:W-:Y:S05]  /*2ca0*/  RET.REL.NODEC R2 `(gluon_tcgen05) ;  /* 0xffffffd002d47950 */ /* 0x000fea0003c3ffff */
        .weak           $__internal_2_$__cuda_sm10x_tcgen05_guardrail_trap_unallocated_columns_being_dealloced
        .type           $__internal_2_$__cuda_sm10x_tcgen05_guardrail_trap_unallocated_columns_being_dealloced,@function
        .size           $__internal_2_$__cuda_sm10x_tcgen05_guardrail_trap_unallocated_columns_being_dealloced,(.L_x_77 - $__internal_2_$__cuda_sm10x_tcgen05_guardrail_trap_unallocated_columns_being_dealloced)
$__internal_2_$__cuda_sm10x_tcgen05_guardrail_trap_unallocated_columns_being_dealloced:
[----:B------:R-:W-:Y:S05]  /*2cb0*/  BPT.TRAP 0x1 ;  /* 0x000000040000795c */ /* 0x000fea0000300000 */
[----:B------:R-:W-:-:S04]  /*2cc0*/  IMAD.MOV.U32 R3, RZ, RZ, 0x0 ;  /* 0x00000000ff037424 */ /* 0x000fc800078e00ff */
[----:B------:R-:W-:Y:S05]  /*2cd0*/  RET.REL.NODEC R2 `(gluon_tcgen05) ;  /* 0xffffffd002c87950 */ /* 0x000fea0003c3ffff */
.L_x_74:
[----:B------:R-:W-:-:S00]  /*2ce0*/  BRA `(.L_x_74) ;  /* 0xfffffffc00fc7947 */ /* 0x000fc0000383ffff */
[----:B------:R-:W-:-:S00]  /*2cf0*/  NOP ;  /* 0x0000000000007918 */ /* 0x000fc00000000000 */
        /* <DEDUP_REMOVED lines=8> */
.L_x_77:


//--------------------- .nv.shared.gluon_tcgen05  --------------------------
	.section	.nv.shared.gluon_tcgen05,"aw",@nobits
	.sectionflags	@""
	.align	16
	.zero		1024


//--------------------- .nv.shared.reserved.0     --------------------------
	.section	.nv.shared.reserved.0,"aw",@nobits
	.align	8
	.weak		__nv_reservedSMEM_offset_0_alias
	.size		__nv_reservedSMEM_offset_0_alias, 0, 64
	.other		__nv_reservedSMEM_offset_0_alias,@"STO_CUDA_RESERVED_SHARED STV_DEFAULT"
__nv_reservedSMEM_offset_0_alias:
	.zero		0
.nv.shared.reserved.0:
	.zero		64
	.weak		__nv_reservedSMEM_allocation_phase
	.type		__nv_reservedSMEM_allocation_phase,@object
	.size		__nv_reservedSMEM_allocation_phase,(.L_0 - __nv_reservedSMEM_allocation_phase)
__nv_reservedSMEM_allocation_phase:
	.zero		1
.L_0:
	.zero		7
	.weak		__nv_reservedSMEM_devtool_atexit_pc
	.type		__nv_reservedSMEM_devtool_atexit_pc,@object
	.size		__nv_reservedSMEM_devtool_atexit_pc,(__nv_reservedSMEM_allocation_mask - __nv_reservedSMEM_devtool_atexit_pc)
__nv_reservedSMEM_devtool_atexit_pc:
	.zero		8
	.weak		__nv_reservedSMEM_allocation_mask
	.type		__nv_reservedSMEM_allocation_mask,@object
	.size		__nv_reservedSMEM_allocation_mask,(.L_2 - __nv_reservedSMEM_allocation_mask)
__nv_reservedSMEM_allocation_mask:
	.zero		4
.L_2:


//--------------------- .nv.constant0.gluon_tcgen05 --------------------------
	.section	.nv.constant0.gluon_tcgen05,"a",@progbits
	.sectionflags	@""
	.align	4
.nv.constant0.gluon_tcgen05:
	.zero		976


//--------------------- SYMBOLS --------------------------

	.type		.nv.reservedSmem.offset0,@object
	.size		.nv.reservedSmem.offset0,0x4
	.type		.nv.reservedSmem.cap,@object
	.size		.nv.reservedSmem.cap,0x4
